	.target	sm_90a

	.elftype	@"ET_EXEC"


//--------------------- .note.nv.tkinfo           --------------------------
	.section	.note.nv.tkinfo,"",@"SHT_NOTE"
	.sectionflags	@"SHF_NOTE_NV_TKINFO"
	.tkinfo
        /*0018*/ 	.word	0x00000002
        /*0030*/ 	.string	""
        /*0030*/ 	.string	"ptxas"
        /*0030*/ 	.string	"Cuda compilation tools, release 13.0, V13.0.88"
        /*0030*/ 	.string	"Build cuda_13.0.r13.0/compiler.36424714_0"
        /*0030*/ 	.string	"-arch sm_90a -m 64 "



//--------------------- .note.nv.cuinfo           --------------------------
	.section	.note.nv.cuinfo,"",@"SHT_NOTE"
	.sectionflags	@"SHF_NOTE_NV_CUINFO"
        /*0018*/ 	.short	0x0002
        /*001a*/ 	.short	0x005a
        /*001c*/ 	.short	0x0082
	.zero		2


//--------------------- .nv.info                  --------------------------
	.section	.nv.info,"",@"SHT_CUDA_INFO"
	.align	4


	//----- nvinfo : EIATTR_REGCOUNT
	.align		4
        /*0000*/ 	.byte	0x04, 0x2f
        /*0002*/ 	.short	(.L_15 - .L_14)
	.align		4
.L_14:
        /*0004*/ 	.word	index@(_ZN7cutlass13device_kernelINS_4gemm6kernel13GemmUniversalIN4cute5tupleIJiiiiEEENS1_10collective13CollectiveMmaINS1_34MainloopSm90TmaGmmaWarpSpecializedILi20ENS5_IJNS4_1CILi2EEENSA_ILi1EEESC_EEENS1_35KernelTmaWarpSpecializedCooperativeEEENS5_IJNSA_ILi128EEENSA_ILi48EEENSA_ILi64EEEEEEaNS5_IJlSC_lEEEaSK_NS4_8TiledMMAINS4_8MMA_AtomIJNS4_4SM904GMMA26MMA_64x16x32_S32S8S8_SS_TNEEEENS4_6LayoutISD_NS5_IJSC_NSA_ILi0EEESS_EEEEENS5_IJNS4_10UnderscoreESV_SV_EEEEENS4_13SM90_TMA_LOADENS4_14ComposedLayoutINS4_7SwizzleILi2ELi4ELi3EEENS4_18smem_ptr_flag_bitsILi8EEENSR_INS5_IJNSA_ILi8EEESI_EEENS5_IJSI_SC_EEEEEEEvNS4_8identityENS4_23SM90_TMA_LOAD_MULTICASTES18_vS19_EENS_8epilogue10collective6detail29Sm90TmaWarpSpecializedAdapterINS1D_15DefaultEpilogueIaSK_SK_NS1C_6thread17LinearCombinationIaLi1EiiLNS1H_9ScaleType4KindE0ELNS_15FloatRoundStyleE2EaEENS1_15EpilogueDefaultEEEEEvvEEEEvNT_6ParamsE)
        /*0008*/ 	.word	0x000000a8


	//----- nvinfo : EIATTR_FRAME_SIZE
	.align		4
.L_15:
        /*000c*/ 	.byte	0x04, 0x11
        /*000e*/ 	.short	(.L_17 - .L_16)
	.align		4
.L_16:
        /*0010*/ 	.word	index@(_ZN7cutlass13device_kernelINS_4gemm6kernel13GemmUniversalIN4cute5tupleIJiiiiEEENS1_10collective13CollectiveMmaINS1_34MainloopSm90TmaGmmaWarpSpecializedILi20ENS5_IJNS4_1CILi2EEENSA_ILi1EEESC_EEENS1_35KernelTmaWarpSpecializedCooperativeEEENS5_IJNSA_ILi128EEENSA_ILi48EEENSA_ILi64EEEEEEaNS5_IJlSC_lEEEaSK_NS4_8TiledMMAINS4_8MMA_AtomIJNS4_4SM904GMMA26MMA_64x16x32_S32S8S8_SS_TNEEEENS4_6LayoutISD_NS5_IJSC_NSA_ILi0EEESS_EEEEENS5_IJNS4_10UnderscoreESV_SV_EEEEENS4_13SM90_TMA_LOADENS4_14ComposedLayoutINS4_7SwizzleILi2ELi4ELi3EEENS4_18smem_ptr_flag_bitsILi8EEENSR_INS5_IJNSA_ILi8EEESI_EEENS5_IJSI_SC_EEEEEEEvNS4_8identityENS4_23SM90_TMA_LOAD_MULTICASTES18_vS19_EENS_8epilogue10collective6detail29Sm90TmaWarpSpecializedAdapterINS1D_15DefaultEpilogueIaSK_SK_NS1C_6thread17LinearCombinationIaLi1EiiLNS1H_9ScaleType4KindE0ELNS_15FloatRoundStyleE2EaEENS1_15EpilogueDefaultEEEEEvvEEEEvNT_6ParamsE)
        /*0014*/ 	.word	0x00000000


	//----- nvinfo : EIATTR_MIN_STACK_SIZE
	.align		4
.L_17:
        /*0018*/ 	.byte	0x04, 0x12
        /*001a*/ 	.short	(.L_19 - .L_18)
	.align		4
.L_18:
        /*001c*/ 	.word	index@(_ZN7cutlass13device_kernelINS_4gemm6kernel13GemmUniversalIN4cute5tupleIJiiiiEEENS1_10collective13CollectiveMmaINS1_34MainloopSm90TmaGmmaWarpSpecializedILi20ENS5_IJNS4_1CILi2EEENSA_ILi1EEESC_EEENS1_35KernelTmaWarpSpecializedCooperativeEEENS5_IJNSA_ILi128EEENSA_ILi48EEENSA_ILi64EEEEEEaNS5_IJlSC_lEEEaSK_NS4_8TiledMMAINS4_8MMA_AtomIJNS4_4SM904GMMA26MMA_64x16x32_S32S8S8_SS_TNEEEENS4_6LayoutISD_NS5_IJSC_NSA_ILi0EEESS_EEEEENS5_IJNS4_10UnderscoreESV_SV_EEEEENS4_13SM90_TMA_LOADENS4_14ComposedLayoutINS4_7SwizzleILi2ELi4ELi3EEENS4_18smem_ptr_flag_bitsILi8EEENSR_INS5_IJNSA_ILi8EEESI_EEENS5_IJSI_SC_EEEEEEEvNS4_8identityENS4_23SM90_TMA_LOAD_MULTICASTES18_vS19_EENS_8epilogue10collective6detail29Sm90TmaWarpSpecializedAdapterINS1D_15DefaultEpilogueIaSK_SK_NS1C_6thread17LinearCombinationIaLi1EiiLNS1H_9ScaleType4KindE0ELNS_15FloatRoundStyleE2EaEENS1_15EpilogueDefaultEEEEEvvEEEEvNT_6ParamsE)
        /*0020*/ 	.word	0x00000000
.L_19:


//--------------------- .nv.compat                --------------------------
	.section	.nv.compat,"",@"SHT_CUDA_COMPAT_INFO"
	.align	4
        /*0000*/ 	.byte	0x02, 0x09, 0x01, 0x00, 0x02, 0x02, 0x04, 0x00, 0x02, 0x05, 0x05, 0x00, 0x03, 0x07, 0x01, 0x01
        /*0010*/ 	.byte	0x02, 0x03, 0x01, 0x00, 0x02, 0x06, 0x01, 0x00, 0x04, 0x0b, 0x08, 0x00, 0x00, 0x00, 0x00, 0x00
        /*0020*/ 	.byte	0x00, 0x00, 0x00, 0x00


//--------------------- .nv.info._ZN7cutlass13device_kernelINS_4gemm6kernel13GemmUniversalIN4cute5tupleIJiiiiEEENS1_10collective13CollectiveMmaINS1_34MainloopSm90TmaGmmaWarpSpecializedILi20ENS5_IJNS4_1CILi2EEENSA_ILi1EEESC_EEENS1_35KernelTmaWarpSpecializedCooperativeEEENS5_IJNSA_ILi128EEENSA_ILi48EEENSA_ILi64EEEEEEaNS5_IJlSC_lEEEaSK_NS4_8TiledMMAINS4_8MMA_AtomIJNS4_4SM904GMMA26MMA_64x16x32_S32S8S8_SS_TNEEEENS4_6LayoutISD_NS5_IJSC_NSA_ILi0EEESS_EEEEENS5_IJNS4_10UnderscoreESV_SV_EEEEENS4_13SM90_TMA_LOADENS4_14ComposedLayoutINS4_7SwizzleILi2ELi4ELi3EEENS4_18smem_ptr_flag_bitsILi8EEENSR_INS5_IJNSA_ILi8EEESI_EEENS5_IJSI_SC_EEEEEEEvNS4_8identityENS4_23SM90_TMA_LOAD_MULTICASTES18_vS19_EENS_8epilogue10collective6detail29Sm90TmaWarpSpecializedAdapterINS1D_15DefaultEpilogueIaSK_SK_NS1C_6thread17LinearCombinationIaLi1EiiLNS1H_9ScaleType4KindE0ELNS_15FloatRoundStyleE2EaEENS1_15EpilogueDefaultEEEEEvvEEEEvNT_6ParamsE --------------------------
	.section	.nv.info._ZN7cutlass13device_kernelINS_4gemm6kernel13GemmUniversalIN4cute5tupleIJiiiiEEENS1_10collective13CollectiveMmaINS1_34MainloopSm90TmaGmmaWarpSpecializedILi20ENS5_IJNS4_1CILi2EEENSA_ILi1EEESC_EEENS1_35KernelTmaWarpSpecializedCooperativeEEENS5_IJNSA_ILi128EEENSA_ILi48EEENSA_ILi64EEEEEEaNS5_IJlSC_lEEEaSK_NS4_8TiledMMAINS4_8MMA_AtomIJNS4_4SM904GMMA26MMA_64x16x32_S32S8S8_SS_TNEEEENS4_6LayoutISD_NS5_IJSC_NSA_ILi0EEESS_EEEEENS5_IJNS4_10UnderscoreESV_SV_EEEEENS4_13SM90_TMA_LOADENS4_14ComposedLayoutINS4_7SwizzleILi2ELi4ELi3EEENS4_18smem_ptr_flag_bitsILi8EEENSR_INS5_IJNSA_ILi8EEESI_EEENS5_IJSI_SC_EEEEEEEvNS4_8identityENS4_23SM90_TMA_LOAD_MULTICASTES18_vS19_EENS_8epilogue10collective6detail29Sm90TmaWarpSpecializedAdapterINS1D_15DefaultEpilogueIaSK_SK_NS1C_6thread17LinearCombinationIaLi1EiiLNS1H_9ScaleType4KindE0ELNS_15FloatRoundStyleE2EaEENS1_15EpilogueDefaultEEEEEvvEEEEvNT_6ParamsE,"",@"SHT_CUDA_INFO"
	.sectionflags	@""
	.align	4


	//----- nvinfo : EIATTR_CUDA_API_VERSION
	.align		4
        /*0000*/ 	.byte	0x04, 0x37
        /*0002*/ 	.short	(.L_21 - .L_20)
.L_20:
        /*0004*/ 	.word	0x00000082


	//----- nvinfo : EIATTR_KPARAM_INFO
	.align		4
.L_21:
        /*0008*/ 	.byte	0x04, 0x17
        /*000a*/ 	.short	(.L_23 - .L_22)
.L_22:
        /*000c*/ 	.word	0x00000000
        /*0010*/ 	.short	0x0000
        /*0012*/ 	.short	0x0070
        /*0014*/ 	.byte	0x00, 0xf0, 0x01, 0x10


	//----- nvinfo : EIATTR_SPARSE_MMA_MASK
	.align		4
.L_23:
        /*0018*/ 	.byte	0x03, 0x50
        /*001a*/ 	.short	0x0000


	//----- nvinfo : EIATTR_MAXREG_COUNT
	.align		4
        /*001c*/ 	.byte	0x03, 0x1b
        /*001e*/ 	.short	0x00a8


	//----- nvinfo : EIATTR_NUM_BARRIERS
	.align		4
        /*0020*/ 	.byte	0x02, 0x4c
        /*0022*/ 	.byte	0x01
	.zero		1


	//----- nvinfo : EIATTR_EXTERNS
	.align		4
        /*0024*/ 	.byte	0x04, 0x0f
        /*0026*/ 	.short	(.L_25 - .L_24)


	//   ....[0]....
	.align		4
.L_24:
        /*0028*/ 	.word	index@(__assertfail)


	//----- nvinfo : EIATTR_MERCURY_ISA_VERSION
	.align		4
.L_25:
        /*002c*/ 	.byte	0x03, 0x5f
        /*002e*/ 	.short	0x0101


	//----- nvinfo : EIATTR_INT_WARP_WIDE_INSTR_OFFSETS
	.align		4
        /*0030*/ 	.byte	0x04, 0x31
        /*0032*/ 	.short	(.L_27 - .L_26)


	//   ....[0]....
.L_26:
        /*0034*/ 	.word	0x000006b0


	//   ....[1]....
        /*0038*/ 	.word	0x000006e0


	//   ....[2]....
        /*003c*/ 	.word	0x000008a0


	//----- nvinfo : EIATTR_COOP_GROUP_MASK_REGIDS
	.align		4
.L_27:
        /*0040*/ 	.byte	0x04, 0x29
        /*0042*/ 	.short	(.L_29 - .L_28)


	//   ....[0]....
.L_28:
        /*0044*/ 	.word	0xffffffff


	//   ....[1]....
        /*0048*/ 	.word	0xffffffff


	//   ....[2]....
        /*004c*/ 	.word	0xffffffff


	//   ....[3]....
        /*0050*/ 	.word	0xffffffff


	//   ....[4]....
        /*0054*/ 	.word	0xffffffff


	//   ....[5]....
        /*0058*/ 	.word	0xffffffff


	//----- nvinfo : EIATTR_COOP_GROUP_INSTR_OFFSETS
	.align		4
.L_29:
        /*005c*/ 	.byte	0x04, 0x28
        /*005e*/ 	.short	(.L_31 - .L_30)


	//   ....[0]....
.L_30:
        /*0060*/ 	.word	0x00000060


	//   ....[1]....
        /*0064*/ 	.word	0x00000070


	//   ....[2]....
        /*0068*/ 	.word	0x00000130


	//   ....[3]....
        /*006c*/ 	.word	0x00000500


	//   ....[4]....
        /*0070*/ 	.word	0x00000a20


	//   ....[5]....
        /*0074*/ 	.word	0x00001450


	//----- nvinfo : EIATTR_REG_RECONFIG
	.align		4
.L_31:
        /*0078*/ 	.byte	0x01, 0x54
	.zero		2


	//----- nvinfo : EIATTR_SYSCALL_OFFSETS
	.align		4
        /*007c*/ 	.byte	0x04, 0x46
        /*007e*/ 	.short	(.L_33 - .L_32)


	//   ....[0]....
.L_32:
        /*0080*/ 	.word	0x00001610


	//----- nvinfo : EIATTR_MBARRIER_INSTR_OFFSETS
	.align		4
.L_33:
        /*0084*/ 	.byte	0x04, 0x39
        /*0086*/ 	.short	(.L_35 - .L_34)


	//   ....[0]....
.L_34:
        /*0088*/ 	.word	0x00000250
        /*008c*/ 	.word	0x000000ff
        /*0090*/ 	.word	0x00000000
        /*0094*/ 	.short	0x0100
        /*0096*/ 	.byte	0x08
	.zero		1


	//   ....[1]....
        /*0098*/ 	.word	0x00000260
        /*009c*/ 	.word	0x000000ff
        /*00a0*/ 	.word	0x000000a0
        /*00a4*/ 	.short	0x0100
        /*00a6*/ 	.byte	0x08
	.zero		1


	//   ....[2]....
        /*00a8*/ 	.word	0x00000270
        /*00ac*/ 	.word	0x000000ff
        /*00b0*/ 	.word	0x00000008
        /*00b4*/ 	.short	0x0100
        /*00b6*/ 	.byte	0x08
	.zero		1


	//   ....[3]....
        /*00b8*/ 	.word	0x00000280
        /*00bc*/ 	.word	0x000000ff
        /*00c0*/ 	.word	0x000000a8
        /*00c4*/ 	.short	0x0100
        /*00c6*/ 	.byte	0x08
	.zero		1


	//   ....[4]....
        /*00c8*/ 	.word	0x00000290
        /*00cc*/ 	.word	0x000000ff
        /*00d0*/ 	.word	0x00000010
        /*00d4*/ 	.short	0x0100
        /*00d6*/ 	.byte	0x08
	.zero		1


	//   ....[5]....
        /*00d8*/ 	.word	0x000002a0
        /*00dc*/ 	.word	0x000000ff
        /*00e0*/ 	.word	0x000000b0
        /*00e4*/ 	.short	0x0100
        /*00e6*/ 	.byte	0x08
	.zero		1


	//   ....[6]....
        /*00e8*/ 	.word	0x000002b0
        /*00ec*/ 	.word	0x000000ff
        /*00f0*/ 	.word	0x00000018
        /*00f4*/ 	.short	0x0100
        /*00f6*/ 	.byte	0x08
	.zero		1


	//   ....[7]....
        /*00f8*/ 	.word	0x000002c0
        /*00fc*/ 	.word	0x000000ff
        /*0100*/ 	.word	0x000000b8
        /*0104*/ 	.short	0x0100
        /*0106*/ 	.byte	0x08
	.zero		1


	//   ....[8]....
        /*0108*/ 	.word	0x000002d0
        /*010c*/ 	.word	0x000000ff
        /*0110*/ 	.word	0x00000020
        /*0114*/ 	.short	0x0100
        /*0116*/ 	.byte	0x08
	.zero		1


	//   ....[9]....
        /*0118*/ 	.word	0x000002e0
        /*011c*/ 	.word	0x000000ff
        /*0120*/ 	.word	0x000000c0
        /*0124*/ 	.short	0x0100
        /*0126*/ 	.byte	0x08
	.zero		1


	//   ....[10]....
        /*0128*/ 	.word	0x000002f0
        /*012c*/ 	.word	0x000000ff
        /*0130*/ 	.word	0x00000028
        /*0134*/ 	.short	0x0100
        /*0136*/ 	.byte	0x08
	.zero		1


	//   ....[11]....
        /*0138*/ 	.word	0x00000300
        /*013c*/ 	.word	0x000000ff
        /*0140*/ 	.word	0x000000c8
        /*0144*/ 	.short	0x0100
        /*0146*/ 	.byte	0x08
	.zero		1


	//   ....[12]....
        /*0148*/ 	.word	0x00000310
        /*014c*/ 	.word	0x000000ff
        /*0150*/ 	.word	0x00000030
        /*0154*/ 	.short	0x0100
        /*0156*/ 	.byte	0x08
	.zero		1


	//   ....[13]....
        /*0158*/ 	.word	0x00000320
        /*015c*/ 	.word	0x000000ff
        /*0160*/ 	.word	0x000000d0
        /*0164*/ 	.short	0x0100
        /*0166*/ 	.byte	0x08
	.zero		1


	//   ....[14]....
        /*0168*/ 	.word	0x00000330
        /*016c*/ 	.word	0x000000ff
        /*0170*/ 	.word	0x00000038
        /*0174*/ 	.short	0x0100
        /*0176*/ 	.byte	0x08
	.zero		1


	//   ....[15]....
        /*0178*/ 	.word	0x00000340
        /*017c*/ 	.word	0x000000ff
        /*0180*/ 	.word	0x000000d8
        /*0184*/ 	.short	0x0100
        /*0186*/ 	.byte	0x08
	.zero		1


	//   ....[16]....
        /*0188*/ 	.word	0x00000350
        /*018c*/ 	.word	0x000000ff
        /*0190*/ 	.word	0x00000040
        /*0194*/ 	.short	0x0100
        /*0196*/ 	.byte	0x08
	.zero		1


	//   ....[17]....
        /*0198*/ 	.word	0x00000360
        /*019c*/ 	.word	0x000000ff
        /*01a0*/ 	.word	0x000000e0
        /*01a4*/ 	.short	0x0100
        /*01a6*/ 	.byte	0x08
	.zero		1


	//   ....[18]....
        /*01a8*/ 	.word	0x00000370
        /*01ac*/ 	.word	0x000000ff
        /*01b0*/ 	.word	0x00000048
        /*01b4*/ 	.short	0x0100
        /*01b6*/ 	.byte	0x08
	.zero		1


	//   ....[19]....
        /*01b8*/ 	.word	0x00000380
        /*01bc*/ 	.word	0x000000ff
        /*01c0*/ 	.word	0x000000e8
        /*01c4*/ 	.short	0x0100
        /*01c6*/ 	.byte	0x08
	.zero		1


	//   ....[20]....
        /*01c8*/ 	.word	0x00000390
        /*01cc*/ 	.word	0x000000ff
        /*01d0*/ 	.word	0x00000050
        /*01d4*/ 	.short	0x0100
        /*01d6*/ 	.byte	0x08
	.zero		1


	//   ....[21]....
        /*01d8*/ 	.word	0x000003a0
        /*01dc*/ 	.word	0x000000ff
        /*01e0*/ 	.word	0x000000f0
        /*01e4*/ 	.short	0x0100
        /*01e6*/ 	.byte	0x08
	.zero		1


	//   ....[22]....
        /*01e8*/ 	.word	0x000003b0
        /*01ec*/ 	.word	0x000000ff
        /*01f0*/ 	.word	0x00000058
        /*01f4*/ 	.short	0x0100
        /*01f6*/ 	.byte	0x08
	.zero		1


	//   ....[23]....
        /*01f8*/ 	.word	0x000003c0
        /*01fc*/ 	.word	0x000000ff
        /*0200*/ 	.word	0x000000f8
        /*0204*/ 	.short	0x0100
        /*0206*/ 	.byte	0x08
	.zero		1


	//   ....[24]....
        /*0208*/ 	.word	0x000003d0
        /*020c*/ 	.word	0x000000ff
        /*0210*/ 	.word	0x00000060
        /*0214*/ 	.short	0x0100
        /*0216*/ 	.byte	0x08
	.zero		1


	//   ....[25]....
        /*0218*/ 	.word	0x000003e0
        /*021c*/ 	.word	0x000000ff
        /*0220*/ 	.word	0x00000100
        /*0224*/ 	.short	0x0100
        /*0226*/ 	.byte	0x08
	.zero		1


	//   ....[26]....
        /*0228*/ 	.word	0x000003f0
        /*022c*/ 	.word	0x000000ff
        /*0230*/ 	.word	0x00000068
        /*0234*/ 	.short	0x0100
        /*0236*/ 	.byte	0x08
	.zero		1


	//   ....[27]....
        /*0238*/ 	.word	0x00000400
        /*023c*/ 	.word	0x000000ff
        /*0240*/ 	.word	0x00000108
        /*0244*/ 	.short	0x0100
        /*0246*/ 	.byte	0x08
	.zero		1


	//   ....[28]....
        /*0248*/ 	.word	0x00000410
        /*024c*/ 	.word	0x000000ff
        /*0250*/ 	.word	0x00000070
        /*0254*/ 	.short	0x0100
        /*0256*/ 	.byte	0x08
	.zero		1


	//   ....[29]....
        /*0258*/ 	.word	0x00000420
        /*025c*/ 	.word	0x000000ff
        /*0260*/ 	.word	0x00000110
        /*0264*/ 	.short	0x0100
        /*0266*/ 	.byte	0x08
	.zero		1


	//   ....[30]....
        /*0268*/ 	.word	0x00000430
        /*026c*/ 	.word	0x000000ff
        /*0270*/ 	.word	0x00000078
        /*0274*/ 	.short	0x0100
        /*0276*/ 	.byte	0x08
	.zero		1


	//   ....[31]....
        /*0278*/ 	.word	0x00000440
        /*027c*/ 	.word	0x000000ff
        /*0280*/ 	.word	0x00000118
        /*0284*/ 	.short	0x0100
        /*0286*/ 	.byte	0x08
	.zero		1


	//   ....[32]....
        /*0288*/ 	.word	0x00000450
        /*028c*/ 	.word	0x000000ff
        /*0290*/ 	.word	0x00000080
        /*0294*/ 	.short	0x0100
        /*0296*/ 	.byte	0x08
	.zero		1


	//   ....[33]....
        /*0298*/ 	.word	0x00000460
        /*029c*/ 	.word	0x000000ff
        /*02a0*/ 	.word	0x00000120
        /*02a4*/ 	.short	0x0100
        /*02a6*/ 	.byte	0x08
	.zero		1


	//   ....[34]....
        /*02a8*/ 	.word	0x00000470
        /*02ac*/ 	.word	0x000000ff
        /*02b0*/ 	.word	0x00000088
        /*02b4*/ 	.short	0x0100
        /*02b6*/ 	.byte	0x08
	.zero		1


	//   ....[35]....
        /*02b8*/ 	.word	0x00000480
        /*02bc*/ 	.word	0x000000ff
        /*02c0*/ 	.word	0x00000128
        /*02c4*/ 	.short	0x0100
        /*02c6*/ 	.byte	0x08
	.zero		1


	//   ....[36]....
        /*02c8*/ 	.word	0x00000490
        /*02cc*/ 	.word	0x000000ff
        /*02d0*/ 	.word	0x00000090
        /*02d4*/ 	.short	0x0100
        /*02d6*/ 	.byte	0x08
	.zero		1


	//   ....[37]....
        /*02d8*/ 	.word	0x000004a0
        /*02dc*/ 	.word	0x000000ff
        /*02e0*/ 	.word	0x00000130
        /*02e4*/ 	.short	0x0100
        /*02e6*/ 	.byte	0x08
	.zero		1


	//   ....[38]....
        /*02e8*/ 	.word	0x000004b0
        /*02ec*/ 	.word	0x000000ff
        /*02f0*/ 	.word	0x00000098
        /*02f4*/ 	.short	0x0100
        /*02f6*/ 	.byte	0x08
	.zero		1


	//   ....[39]....
        /*02f8*/ 	.word	0x000004c0
        /*02fc*/ 	.word	0x000000ff
        /*0300*/ 	.word	0x00000138
        /*0304*/ 	.short	0x0100
        /*0306*/ 	.byte	0x08
	.zero		1


	//   ....[40]....
        /*0308*/ 	.word	0x00000920
        /*030c*/ 	.word	0x000000ff
        /*0310*/ 	.word	0x00000150
        /*0314*/ 	.short	0x0100
        /*0316*/ 	.byte	0x06
	.zero		1


	//   ....[41]....
        /*0318*/ 	.word	0x000009b0
        /*031c*/ 	.word	0x000000ff
        /*0320*/ 	.word	0x00000158
        /*0324*/ 	.short	0x0100
        /*0326*/ 	.byte	0x06
	.zero		1


	//   ....[42]....
        /*0328*/ 	.word	0x000016e0
        /*032c*/ 	.word	0x00000003
        /*0330*/ 	.word	0x00000000
        /*0334*/ 	.short	0x010a
        /*0336*/ 	.byte	0x3f
	.zero		1


	//   ....[43]....
        /*0338*/ 	.word	0x00001720
        /*033c*/ 	.word	0x00000003
        /*0340*/ 	.word	0x00000000
        /*0344*/ 	.short	0x010a
        /*0346*/ 	.byte	0x3f
	.zero		1


	//   ....[44]....
        /*0348*/ 	.word	0x00001b90
        /*034c*/ 	.word	0x00000005
        /*0350*/ 	.word	0x00000000
        /*0354*/ 	.short	0x010a
        /*0356*/ 	.byte	0x3f
	.zero		1


	//   ....[45]....
        /*0358*/ 	.word	0x00001bd0
        /*035c*/ 	.word	0x00000005
        /*0360*/ 	.word	0x00000000
        /*0364*/ 	.short	0x010a
        /*0366*/ 	.byte	0x3f
	.zero		1


	//   ....[46]....
        /*0368*/ 	.word	0x00001ed0
        /*036c*/ 	.word	0x00000005
        /*0370*/ 	.word	0x00000000
        /*0374*/ 	.short	0x0101
        /*0376*/ 	.byte	0x3f
	.zero		1


	//   ....[47]....
        /*0378*/ 	.word	0x000020f0
        /*037c*/ 	.word	0x00000003
        /*0380*/ 	.word	0x00000000
        /*0384*/ 	.short	0x0101
        /*0386*/ 	.byte	0x3f
	.zero		1


	//   ....[48]....
        /*0388*/ 	.word	0x00004920
        /*038c*/ 	.word	0x00000017
        /*0390*/ 	.word	0x000000a0
        /*0394*/ 	.short	0x010a
        /*0396*/ 	.byte	0x3f
	.zero		1


	//   ....[49]....
        /*0398*/ 	.word	0x00004c90
        /*039c*/ 	.word	0x00000003
        /*03a0*/ 	.word	0x00000158
        /*03a4*/ 	.short	0x0101
        /*03a6*/ 	.byte	0x3f
	.zero		1


	//   ....[50]....
        /*03a8*/ 	.word	0x000053f0
        /*03ac*/ 	.word	0x00000007
        /*03b0*/ 	.word	0x00000000
        /*03b4*/ 	.short	0x010a
        /*03b6*/ 	.byte	0x3f
	.zero		1


	//   ....[51]....
        /*03b8*/ 	.word	0x00005470
        /*03bc*/ 	.word	0x00000008
        /*03c0*/ 	.word	0x00000000
        /*03c4*/ 	.short	0x010a
        /*03c6*/ 	.byte	0x3f
	.zero		1


	//   ....[52]....
        /*03c8*/ 	.word	0x00005500
        /*03cc*/ 	.word	0x00000009
        /*03d0*/ 	.word	0x00000000
        /*03d4*/ 	.short	0x010a
        /*03d6*/ 	.byte	0x3f
	.zero		1


	//   ....[53]....
        /*03d8*/ 	.word	0x00005590
        /*03dc*/ 	.word	0x00000008
        /*03e0*/ 	.word	0x00000000
        /*03e4*/ 	.short	0x010a
        /*03e6*/ 	.byte	0x3f
	.zero		1


	//   ....[54]....
        /*03e8*/ 	.word	0x00005620
        /*03ec*/ 	.word	0x00000009
        /*03f0*/ 	.word	0x00000000
        /*03f4*/ 	.short	0x010a
        /*03f6*/ 	.byte	0x3f
	.zero		1


	//   ....[55]....
        /*03f8*/ 	.word	0x000056b0
        /*03fc*/ 	.word	0x00000008
        /*0400*/ 	.word	0x00000000
        /*0404*/ 	.short	0x010a
        /*0406*/ 	.byte	0x3f
	.zero		1


	//   ....[56]....
        /*0408*/ 	.word	0x00005740
        /*040c*/ 	.word	0x00000009
        /*0410*/ 	.word	0x00000000
        /*0414*/ 	.short	0x010a
        /*0416*/ 	.byte	0x3f
	.zero		1


	//   ....[57]....
        /*0418*/ 	.word	0x000057d0
        /*041c*/ 	.word	0x00000008
        /*0420*/ 	.word	0x00000000
        /*0424*/ 	.short	0x010a
        /*0426*/ 	.byte	0x3f
	.zero		1


	//   ....[58]....
        /*0428*/ 	.word	0x00005860
        /*042c*/ 	.word	0x00000009
        /*0430*/ 	.word	0x00000000
        /*0434*/ 	.short	0x010a
        /*0436*/ 	.byte	0x3f
	.zero		1


	//   ....[59]....
        /*0438*/ 	.word	0x000058f0
        /*043c*/ 	.word	0x00000008
        /*0440*/ 	.word	0x00000000
        /*0444*/ 	.short	0x010a
        /*0446*/ 	.byte	0x3f
	.zero		1


	//   ....[60]....
        /*0448*/ 	.word	0x00005980
        /*044c*/ 	.word	0x00000009
        /*0450*/ 	.word	0x00000000
        /*0454*/ 	.short	0x010a
        /*0456*/ 	.byte	0x3f
	.zero		1


	//   ....[61]....
        /*0458*/ 	.word	0x00005a10
        /*045c*/ 	.word	0x00000008
        /*0460*/ 	.word	0x00000000
        /*0464*/ 	.short	0x010a
        /*0466*/ 	.byte	0x3f
	.zero		1


	//   ....[62]....
        /*0468*/ 	.word	0x00005aa0
        /*046c*/ 	.word	0x00000009
        /*0470*/ 	.word	0x00000000
        /*0474*/ 	.short	0x010a
        /*0476*/ 	.byte	0x3f
	.zero		1


	//   ....[63]....
        /*0478*/ 	.word	0x00005b30
        /*047c*/ 	.word	0x00000008
        /*0480*/ 	.word	0x00000000
        /*0484*/ 	.short	0x010a
        /*0486*/ 	.byte	0x3f
	.zero		1


	//   ....[64]....
        /*0488*/ 	.word	0x00005bc0
        /*048c*/ 	.word	0x00000009
        /*0490*/ 	.word	0x00000000
        /*0494*/ 	.short	0x010a
        /*0496*/ 	.byte	0x3f
	.zero		1


	//   ....[65]....
        /*0498*/ 	.word	0x00005c50
        /*049c*/ 	.word	0x00000008
        /*04a0*/ 	.word	0x00000000
        /*04a4*/ 	.short	0x010a
        /*04a6*/ 	.byte	0x3f
	.zero		1


	//   ....[66]....
        /*04a8*/ 	.word	0x00005ce0
        /*04ac*/ 	.word	0x00000009
        /*04b0*/ 	.word	0x00000000
        /*04b4*/ 	.short	0x010a
        /*04b6*/ 	.byte	0x3f
	.zero		1


	//   ....[67]....
        /*04b8*/ 	.word	0x00005d70
        /*04bc*/ 	.word	0x00000008
        /*04c0*/ 	.word	0x00000000
        /*04c4*/ 	.short	0x010a
        /*04c6*/ 	.byte	0x3f
	.zero		1


	//   ....[68]....
        /*04c8*/ 	.word	0x00005e00
        /*04cc*/ 	.word	0x0000000b
        /*04d0*/ 	.word	0x00000000
        /*04d4*/ 	.short	0x010a
        /*04d6*/ 	.byte	0x3f
	.zero		1


	//   ....[69]....
        /*04d8*/ 	.word	0x00005e90
        /*04dc*/ 	.word	0x00000003
        /*04e0*/ 	.word	0x00000000
        /*04e4*/ 	.short	0x010a
        /*04e6*/ 	.byte	0x3f
	.zero		1


	//   ....[70]....
        /*04e8*/ 	.word	0x00005ef0
        /*04ec*/ 	.word	0x00000003
        /*04f0*/ 	.word	0x00000000
        /*04f4*/ 	.short	0x010a
        /*04f6*/ 	.byte	0x3f
	.zero		1


	//   ....[71]....
        /*04f8*/ 	.word	0x00005f40
        /*04fc*/ 	.word	0x00000005
        /*0500*/ 	.word	0x00000000
        /*0504*/ 	.short	0x010a
        /*0506*/ 	.byte	0x3f
	.zero		1


	//   ....[72]....
        /*0508*/ 	.word	0x00006010
        /*050c*/ 	.word	0x00000017
        /*0510*/ 	.word	0x000000a0
        /*0514*/ 	.short	0x010a
        /*0516*/ 	.byte	0x3f
	.zero		1


	//   ....[73]....
        /*0518*/ 	.word	0x000060e0
        /*051c*/ 	.word	0x00000007
        /*0520*/ 	.word	0x00000000
        /*0524*/ 	.short	0x010a
        /*0526*/ 	.byte	0x3f
	.zero		1


	//   ....[74]....
        /*0528*/ 	.word	0x00006130
        /*052c*/ 	.word	0x00000008
        /*0530*/ 	.word	0x00000000
        /*0534*/ 	.short	0x010a
        /*0536*/ 	.byte	0x3f
	.zero		1


	//   ....[75]....
        /*0538*/ 	.word	0x00006180
        /*053c*/ 	.word	0x00000009
        /*0540*/ 	.word	0x00000000
        /*0544*/ 	.short	0x010a
        /*0546*/ 	.byte	0x3f
	.zero		1


	//   ....[76]....
        /*0548*/ 	.word	0x000061d0
        /*054c*/ 	.word	0x00000008
        /*0550*/ 	.word	0x00000000
        /*0554*/ 	.short	0x010a
        /*0556*/ 	.byte	0x3f
	.zero		1


	//   ....[77]....
        /*0558*/ 	.word	0x00006220
        /*055c*/ 	.word	0x00000009
        /*0560*/ 	.word	0x00000000
        /*0564*/ 	.short	0x010a
        /*0566*/ 	.byte	0x3f
	.zero		1


	//   ....[78]....
        /*0568*/ 	.word	0x00006270
        /*056c*/ 	.word	0x00000008
        /*0570*/ 	.word	0x00000000
        /*0574*/ 	.short	0x010a
        /*0576*/ 	.byte	0x3f
	.zero		1


	//   ....[79]....
        /*0578*/ 	.word	0x000062c0
        /*057c*/ 	.word	0x00000009
        /*0580*/ 	.word	0x00000000
        /*0584*/ 	.short	0x010a
        /*0586*/ 	.byte	0x3f
	.zero		1


	//   ....[80]....
        /*0588*/ 	.word	0x00006310
        /*058c*/ 	.word	0x00000008
        /*0590*/ 	.word	0x00000000
        /*0594*/ 	.short	0x010a
        /*0596*/ 	.byte	0x3f
	.zero		1


	//   ....[81]....
        /*0598*/ 	.word	0x00006360
        /*059c*/ 	.word	0x00000009
        /*05a0*/ 	.word	0x00000000
        /*05a4*/ 	.short	0x010a
        /*05a6*/ 	.byte	0x3f
	.zero		1


	//   ....[82]....
        /*05a8*/ 	.word	0x000063b0
        /*05ac*/ 	.word	0x00000008
        /*05b0*/ 	.word	0x00000000
        /*05b4*/ 	.short	0x010a
        /*05b6*/ 	.byte	0x3f
	.zero		1


	//   ....[83]....
        /*05b8*/ 	.word	0x00006400
        /*05bc*/ 	.word	0x00000009
        /*05c0*/ 	.word	0x00000000
        /*05c4*/ 	.short	0x010a
        /*05c6*/ 	.byte	0x3f
	.zero		1


	//   ....[84]....
        /*05c8*/ 	.word	0x00006450
        /*05cc*/ 	.word	0x00000008
        /*05d0*/ 	.word	0x00000000
        /*05d4*/ 	.short	0x010a
        /*05d6*/ 	.byte	0x3f
	.zero		1


	//   ....[85]....
        /*05d8*/ 	.word	0x000064a0
        /*05dc*/ 	.word	0x00000009
        /*05e0*/ 	.word	0x00000000
        /*05e4*/ 	.short	0x010a
        /*05e6*/ 	.byte	0x3f
	.zero		1


	//   ....[86]....
        /*05e8*/ 	.word	0x000064f0
        /*05ec*/ 	.word	0x00000008
        /*05f0*/ 	.word	0x00000000
        /*05f4*/ 	.short	0x010a
        /*05f6*/ 	.byte	0x3f
	.zero		1


	//   ....[87]....
        /*05f8*/ 	.word	0x00006540
        /*05fc*/ 	.word	0x00000009
        /*0600*/ 	.word	0x00000000
        /*0604*/ 	.short	0x010a
        /*0606*/ 	.byte	0x3f
	.zero		1


	//   ....[88]....
        /*0608*/ 	.word	0x00006590
        /*060c*/ 	.word	0x00000008
        /*0610*/ 	.word	0x00000000
        /*0614*/ 	.short	0x010a
        /*0616*/ 	.byte	0x3f
	.zero		1


	//   ....[89]....
        /*0618*/ 	.word	0x000065e0
        /*061c*/ 	.word	0x00000009
        /*0620*/ 	.word	0x00000000
        /*0624*/ 	.short	0x010a
        /*0626*/ 	.byte	0x3f
	.zero		1


	//   ....[90]....
        /*0628*/ 	.word	0x00006630
        /*062c*/ 	.word	0x00000008
        /*0630*/ 	.word	0x00000000
        /*0634*/ 	.short	0x010a
        /*0636*/ 	.byte	0x3f
	.zero		1


	//   ....[91]....
        /*0638*/ 	.word	0x00006680
        /*063c*/ 	.word	0x0000000b
        /*0640*/ 	.word	0x00000000
        /*0644*/ 	.short	0x010a
        /*0646*/ 	.byte	0x3f
	.zero		1


	//----- nvinfo : EIATTR_NUM_MBARRIERS
	.align		4
.L_35:
        /*0648*/ 	.byte	0x03, 0x38
        /*064a*/ 	.short	0x002a


	//----- nvinfo : EIATTR_EXIT_INSTR_OFFSETS
	.align		4
        /*064c*/ 	.byte	0x04, 0x1c
        /*064e*/ 	.short	(.L_37 - .L_36)


	//   ....[0]....
.L_36:
        /*0650*/ 	.word	0x00000b80


	//   ....[1]....
        /*0654*/ 	.word	0x00001390


	//   ....[2]....
        /*0658*/ 	.word	0x00004030


	//   ....[3]....
        /*065c*/ 	.word	0x00004590


	//   ....[4]....
        /*0660*/ 	.word	0x00005ee0


	//----- nvinfo : EIATTR_MAX_THREADS
	.align		4
.L_37:
        /*0664*/ 	.byte	0x04, 0x05
        /*0666*/ 	.short	(.L_39 - .L_38)
.L_38:
        /*0668*/ 	.word	0x00000180
        /*066c*/ 	.word	0x00000001
        /*0670*/ 	.word	0x00000001


	//----- nvinfo : EIATTR_CRS_STACK_SIZE
	.align		4
.L_39:
        /*0674*/ 	.byte	0x04, 0x1e
        /*0676*/ 	.short	(.L_41 - .L_40)
.L_40:
        /*0678*/ 	.word	0x00000000


	//----- nvinfo : EIATTR_CBANK_PARAM_SIZE
	.align		4
.L_41:
        /*067c*/ 	.byte	0x03, 0x19
        /*067e*/ 	.short	0x0470


	//----- nvinfo : EIATTR_PARAM_CBANK
	.align		4
        /*0680*/ 	.byte	0x04, 0x0a
        /*0682*/ 	.short	(.L_43 - .L_42)
	.align		4
.L_42:
        /*0684*/ 	.word	index@(.nv.constant0._ZN7cutlass13device_kernelINS_4gemm6kernel13GemmUniversalIN4cute5tupleIJiiiiEEENS1_10collective13CollectiveMmaINS1_34MainloopSm90TmaGmmaWarpSpecializedILi20ENS5_IJNS4_1CILi2EEENSA_ILi1EEESC_EEENS1_35KernelTmaWarpSpecializedCooperativeEEENS5_IJNSA_ILi128EEENSA_ILi48EEENSA_ILi64EEEEEEaNS5_IJlSC_lEEEaSK_NS4_8TiledMMAINS4_8MMA_AtomIJNS4_4SM904GMMA26MMA_64x16x32_S32S8S8_SS_TNEEEENS4_6LayoutISD_NS5_IJSC_NSA_ILi0EEESS_EEEEENS5_IJNS4_10UnderscoreESV_SV_EEEEENS4_13SM90_TMA_LOADENS4_14ComposedLayoutINS4_7SwizzleILi2ELi4ELi3EEENS4_18smem_ptr_flag_bitsILi8EEENSR_INS5_IJNSA_ILi8EEESI_EEENS5_IJSI_SC_EEEEEEEvNS4_8identityENS4_23SM90_TMA_LOAD_MULTICASTES18_vS19_EENS_8epilogue10collective6detail29Sm90TmaWarpSpecializedAdapterINS1D_15DefaultEpilogueIaSK_SK_NS1C_6thread17LinearCombinationIaLi1EiiLNS1H_9ScaleType4KindE0ELNS_15FloatRoundStyleE2EaEENS1_15EpilogueDefaultEEEEEvvEEEEvNT_6ParamsE)
        /*0688*/ 	.short	0x0210
        /*068a*/ 	.short	0x0470


	//----- nvinfo : EIATTR_SW_WAR
	.align		4
.L_43:
        /*068c*/ 	.byte	0x04, 0x36
        /*068e*/ 	.short	(.L_45 - .L_44)
.L_44:
        /*0690*/ 	.word	0x00000008
.L_45:


//--------------------- .nv.callgraph             --------------------------
	.section	.nv.callgraph,"",@"SHT_CUDA_CALLGRAPH"
	.align	4
	.sectionentsize	8
	.align		4
        /*0000*/ 	.word	0x00000000
	.align		4
        /*0004*/ 	.word	0xffffffff
	.align		4
        /*0008*/ 	.word	index@(_ZN7cutlass13device_kernelINS_4gemm6kernel13GemmUniversalIN4cute5tupleIJiiiiEEENS1_10collective13CollectiveMmaINS1_34MainloopSm90TmaGmmaWarpSpecializedILi20ENS5_IJNS4_1CILi2EEENSA_ILi1EEESC_EEENS1_35KernelTmaWarpSpecializedCooperativeEEENS5_IJNSA_ILi128EEENSA_ILi48EEENSA_ILi64EEEEEEaNS5_IJlSC_lEEEaSK_NS4_8TiledMMAINS4_8MMA_AtomIJNS4_4SM904GMMA26MMA_64x16x32_S32S8S8_SS_TNEEEENS4_6LayoutISD_NS5_IJSC_NSA_ILi0EEESS_EEEEENS5_IJNS4_10UnderscoreESV_SV_EEEEENS4_13SM90_TMA_LOADENS4_14ComposedLayoutINS4_7SwizzleILi2ELi4ELi3EEENS4_18smem_ptr_flag_bitsILi8EEENSR_INS5_IJNSA_ILi8EEESI_EEENS5_IJSI_SC_EEEEEEEvNS4_8identityENS4_23SM90_TMA_LOAD_MULTICASTES18_vS19_EENS_8epilogue10collective6detail29Sm90TmaWarpSpecializedAdapterINS1D_15DefaultEpilogueIaSK_SK_NS1C_6thread17LinearCombinationIaLi1EiiLNS1H_9ScaleType4KindE0ELNS_15FloatRoundStyleE2EaEENS1_15EpilogueDefaultEEEEEvvEEEEvNT_6ParamsE)
	.align		4
        /*000c*/ 	.word	index@(__assertfail)
	.align		4
        /*0010*/ 	.word	0x00000000
	.align		4
        /*0014*/ 	.word	0xfffffffe
	.align		4
        /*0018*/ 	.word	0x00000000
	.align		4
        /*001c*/ 	.word	0xfffffffd
	.align		4
        /*0020*/ 	.word	0x00000000
	.align		4
        /*0024*/ 	.word	0xfffffffc


//--------------------- .nv.constant4             --------------------------
	.section	.nv.constant4,"a",@progbits
	.align	8
	.align		8
.nv.constant4:
        /*0000*/ 	.dword	__assertfail
	.align		8
        /*0008*/ 	.dword	__unnamed_1
	.align		8
        /*0010*/ 	.dword	_ZN40_INTERNAL_bfaeb1e9_4_k_cu_afd5dd64_128404cuda3std3__45__cpo5beginE
	.align		8
        /*0018*/ 	.dword	_ZN40_INTERNAL_bfaeb1e9_4_k_cu_afd5dd64_128404cuda3std3__45__cpo3endE
	.align		8
        /*0020*/ 	.dword	_ZN40_INTERNAL_bfaeb1e9_4_k_cu_afd5dd64_128404cuda3std3__45__cpo6cbeginE
	.align		8
        /*0028*/ 	.dword	_ZN40_INTERNAL_bfaeb1e9_4_k_cu_afd5dd64_128404cuda3std3__45__cpo4cendE
	.align		8
        /*0030*/ 	.dword	_ZN40_INTERNAL_bfaeb1e9_4_k_cu_afd5dd64_128404cuda3std3__442_GLOBAL__N__bfaeb1e9_4_k_cu_afd5dd64_128406ignoreE
	.align		8
        /*0038*/ 	.dword	_ZN40_INTERNAL_bfaeb1e9_4_k_cu_afd5dd64_128404cuda3std3__419piecewise_constructE
	.align		8
        /*0040*/ 	.dword	_ZN40_INTERNAL_bfaeb1e9_4_k_cu_afd5dd64_128404cuda3std3__48in_placeE
	.align		8
        /*0048*/ 	.dword	_ZN40_INTERNAL_bfaeb1e9_4_k_cu_afd5dd64_128404cuda3std6ranges3__45__cpo4swapE
	.align		8
        /*0050*/ 	.dword	_ZN40_INTERNAL_bfaeb1e9_4_k_cu_afd5dd64_128404cuda3std6ranges3__45__cpo9iter_moveE
	.align		8
        /*0058*/ 	.dword	_ZN40_INTERNAL_bfaeb1e9_4_k_cu_afd5dd64_128404cute7productE
	.align		8
        /*0060*/ 	.dword	_ZN40_INTERNAL_bfaeb1e9_4_k_cu_afd5dd64_128404cute1_E
	.align		8
        /*0068*/ 	.dword	$str$22
	.align		8
        /*0070*/ 	.dword	$str$23


//--------------------- .text._ZN7cutlass13device_kernelINS_4gemm6kernel13GemmUniversalIN4cute5tupleIJiiiiEEENS1_10collective13CollectiveMmaINS1_34MainloopSm90TmaGmmaWarpSpecializedILi20ENS5_IJNS4_1CILi2EEENSA_ILi1EEESC_EEENS1_35KernelTmaWarpSpecializedCooperativeEEENS5_IJNSA_ILi128EEENSA_ILi48EEENSA_ILi64EEEEEEaNS5_IJlSC_lEEEaSK_NS4_8TiledMMAINS4_8MMA_AtomIJNS4_4SM904GMMA26MMA_64x16x32_S32S8S8_SS_TNEEEENS4_6LayoutISD_NS5_IJSC_NSA_ILi0EEESS_EEEEENS5_IJNS4_10UnderscoreESV_SV_EEEEENS4_13SM90_TMA_LOADENS4_14ComposedLayoutINS4_7SwizzleILi2ELi4ELi3EEENS4_18smem_ptr_flag_bitsILi8EEENSR_INS5_IJNSA_ILi8EEESI_EEENS5_IJSI_SC_EEEEEEEvNS4_8identityENS4_23SM90_TMA_LOAD_MULTICASTES18_vS19_EENS_8epilogue10collective6detail29Sm90TmaWarpSpecializedAdapterINS1D_15DefaultEpilogueIaSK_SK_NS1C_6thread17LinearCombinationIaLi1EiiLNS1H_9ScaleType4KindE0ELNS_15FloatRoundStyleE2EaEENS1_15EpilogueDefaultEEEEEvvEEEEvNT_6ParamsE --------------------------
	.section	.text._ZN7cutlass13device_kernelINS_4gemm6kernel13GemmUniversalIN4cute5tupleIJiiiiEEENS1_10collective13CollectiveMmaINS1_34MainloopSm90TmaGmmaWarpSpecializedILi20ENS5_IJNS4_1CILi2EEENSA_ILi1EEESC_EEENS1_35KernelTmaWarpSpecializedCooperativeEEENS5_IJNSA_ILi128EEENSA_ILi48EEENSA_ILi64EEEEEEaNS5_IJlSC_lEEEaSK_NS4_8TiledMMAINS4_8MMA_AtomIJNS4_4SM904GMMA26MMA_64x16x32_S32S8S8_SS_TNEEEENS4_6LayoutISD_NS5_IJSC_NSA_ILi0EEESS_EEEEENS5_IJNS4_10UnderscoreESV_SV_EEEEENS4_13SM90_TMA_LOADENS4_14ComposedLayoutINS4_7SwizzleILi2ELi4ELi3EEENS4_18smem_ptr_flag_bitsILi8EEENSR_INS5_IJNSA_ILi8EEESI_EEENS5_IJSI_SC_EEEEEEEvNS4_8identityENS4_23SM90_TMA_LOAD_MULTICASTES18_vS19_EENS_8epilogue10collective6detail29Sm90TmaWarpSpecializedAdapterINS1D_15DefaultEpilogueIaSK_SK_NS1C_6thread17LinearCombinationIaLi1EiiLNS1H_9ScaleType4KindE0ELNS_15FloatRoundStyleE2EaEENS1_15EpilogueDefaultEEEEEvvEEEEvNT_6ParamsE,"ax",@progbits
	.align	128
.text._ZN7cutlass13device_kernelINS_4gemm6kernel13GemmUniversalIN4cute5tupleIJiiiiEEENS1_10collective13CollectiveMmaINS1_34MainloopSm90TmaGmmaWarpSpecializedILi20ENS5_IJNS4_1CILi2EEENSA_ILi1EEESC_EEENS1_35KernelTmaWarpSpecializedCooperativeEEENS5_IJNSA_ILi128EEENSA_ILi48EEENSA_ILi64EEEEEEaNS5_IJlSC_lEEEaSK_NS4_8TiledMMAINS4_8MMA_AtomIJNS4_4SM904GMMA26MMA_64x16x32_S32S8S8_SS_TNEEEENS4_6LayoutISD_NS5_IJSC_NSA_ILi0EEESS_EEEEENS5_IJNS4_10UnderscoreESV_SV_EEEEENS4_13SM90_TMA_LOADENS4_14ComposedLayoutINS4_7SwizzleILi2ELi4ELi3EEENS4_18smem_ptr_flag_bitsILi8EEENSR_INS5_IJNSA_ILi8EEESI_EEENS5_IJSI_SC_EEEEEEEvNS4_8identityENS4_23SM90_TMA_LOAD_MULTICASTES18_vS19_EENS_8epilogue10collective6detail29Sm90TmaWarpSpecializedAdapterINS1D_15DefaultEpilogueIaSK_SK_NS1C_6thread17LinearCombinationIaLi1EiiLNS1H_9ScaleType4KindE0ELNS_15FloatRoundStyleE2EaEENS1_15EpilogueDefaultEEEEEvvEEEEvNT_6ParamsE:
        .type           _ZN7cutlass13device_kernelINS_4gemm6kernel13GemmUniversalIN4cute5tupleIJiiiiEEENS1_10collective13CollectiveMmaINS1_34MainloopSm90TmaGmmaWarpSpecializedILi20ENS5_IJNS4_1CILi2EEENSA_ILi1EEESC_EEENS1_35KernelTmaWarpSpecializedCooperativeEEENS5_IJNSA_ILi128EEENSA_ILi48EEENSA_ILi64EEEEEEaNS5_IJlSC_lEEEaSK_NS4_8TiledMMAINS4_8MMA_AtomIJNS4_4SM904GMMA26MMA_64x16x32_S32S8S8_SS_TNEEEENS4_6LayoutISD_NS5_IJSC_NSA_ILi0EEESS_EEEEENS5_IJNS4_10UnderscoreESV_SV_EEEEENS4_13SM90_TMA_LOADENS4_14ComposedLayoutINS4_7SwizzleILi2ELi4ELi3EEENS4_18smem_ptr_flag_bitsILi8EEENSR_INS5_IJNSA_ILi8EEESI_EEENS5_IJSI_SC_EEEEEEEvNS4_8identityENS4_23SM90_TMA_LOAD_MULTICASTES18_vS19_EENS_8epilogue10collective6detail29Sm90TmaWarpSpecializedAdapterINS1D_15DefaultEpilogueIaSK_SK_NS1C_6thread17LinearCombinationIaLi1EiiLNS1H_9ScaleType4KindE0ELNS_15FloatRoundStyleE2EaEENS1_15EpilogueDefaultEEEEEvvEEEEvNT_6ParamsE,@function
        .size           _ZN7cutlass13device_kernelINS_4gemm6kernel13GemmUniversalIN4cute5tupleIJiiiiEEENS1_10collective13CollectiveMmaINS1_34MainloopSm90TmaGmmaWarpSpecializedILi20ENS5_IJNS4_1CILi2EEENSA_ILi1EEESC_EEENS1_35KernelTmaWarpSpecializedCooperativeEEENS5_IJNSA_ILi128EEENSA_ILi48EEENSA_ILi64EEEEEEaNS5_IJlSC_lEEEaSK_NS4_8TiledMMAINS4_8MMA_AtomIJNS4_4SM904GMMA26MMA_64x16x32_S32S8S8_SS_TNEEEENS4_6LayoutISD_NS5_IJSC_NSA_ILi0EEESS_EEEEENS5_IJNS4_10UnderscoreESV_SV_EEEEENS4_13SM90_TMA_LOADENS4_14ComposedLayoutINS4_7SwizzleILi2ELi4ELi3EEENS4_18smem_ptr_flag_bitsILi8EEENSR_INS5_IJNSA_ILi8EEESI_EEENS5_IJSI_SC_EEEEEEEvNS4_8identityENS4_23SM90_TMA_LOAD_MULTICASTES18_vS19_EENS_8epilogue10collective6detail29Sm90TmaWarpSpecializedAdapterINS1D_15DefaultEpilogueIaSK_SK_NS1C_6thread17LinearCombinationIaLi1EiiLNS1H_9ScaleType4KindE0ELNS_15FloatRoundStyleE2EaEENS1_15EpilogueDefaultEEEEEvvEEEEvNT_6ParamsE,(.L_x_156 - _ZN7cutlass13device_kernelINS_4gemm6kernel13GemmUniversalIN4cute5tupleIJiiiiEEENS1_10collective13CollectiveMmaINS1_34MainloopSm90TmaGmmaWarpSpecializedILi20ENS5_IJNS4_1CILi2EEENSA_ILi1EEESC_EEENS1_35KernelTmaWarpSpecializedCooperativeEEENS5_IJNSA_ILi128EEENSA_ILi48EEENSA_ILi64EEEEEEaNS5_IJlSC_lEEEaSK_NS4_8TiledMMAINS4_8MMA_AtomIJNS4_4SM904GMMA26MMA_64x16x32_S32S8S8_SS_TNEEEENS4_6LayoutISD_NS5_IJSC_NSA_ILi0EEESS_EEEEENS5_IJNS4_10UnderscoreESV_SV_EEEEENS4_13SM90_TMA_LOADENS4_14ComposedLayoutINS4_7SwizzleILi2ELi4ELi3EEENS4_18smem_ptr_flag_bitsILi8EEENSR_INS5_IJNSA_ILi8EEESI_EEENS5_IJSI_SC_EEEEEEEvNS4_8identityENS4_23SM90_TMA_LOAD_MULTICASTES18_vS19_EENS_8epilogue10collective6detail29Sm90TmaWarpSpecializedAdapterINS1D_15DefaultEpilogueIaSK_SK_NS1C_6thread17LinearCombinationIaLi1EiiLNS1H_9ScaleType4KindE0ELNS_15FloatRoundStyleE2EaEENS1_15EpilogueDefaultEEEEEvvEEEEvNT_6ParamsE)
        .other          _ZN7cutlass13device_kernelINS_4gemm6kernel13GemmUniversalIN4cute5tupleIJiiiiEEENS1_10collective13CollectiveMmaINS1_34MainloopSm90TmaGmmaWarpSpecializedILi20ENS5_IJNS4_1CILi2EEENSA_ILi1EEESC_EEENS1_35KernelTmaWarpSpecializedCooperativeEEENS5_IJNSA_ILi128EEENSA_ILi48EEENSA_ILi64EEEEEEaNS5_IJlSC_lEEEaSK_NS4_8TiledMMAINS4_8MMA_AtomIJNS4_4SM904GMMA26MMA_64x16x32_S32S8S8_SS_TNEEEENS4_6LayoutISD_NS5_IJSC_NSA_ILi0EEESS_EEEEENS5_IJNS4_10UnderscoreESV_SV_EEEEENS4_13SM90_TMA_LOADENS4_14ComposedLayoutINS4_7SwizzleILi2ELi4ELi3EEENS4_18smem_ptr_flag_bitsILi8EEENSR_INS5_IJNSA_ILi8EEESI_EEENS5_IJSI_SC_EEEEEEEvNS4_8identityENS4_23SM90_TMA_LOAD_MULTICASTES18_vS19_EENS_8epilogue10collective6detail29Sm90TmaWarpSpecializedAdapterINS1D_15DefaultEpilogueIaSK_SK_NS1C_6thread17LinearCombinationIaLi1EiiLNS1H_9ScaleType4KindE0ELNS_15FloatRoundStyleE2EaEENS1_15EpilogueDefaultEEEEEvvEEEEvNT_6ParamsE,@"STO_CUDA_ENTRY STV_DEFAULT"
_ZN7cutlass13device_kernelINS_4gemm6kernel13GemmUniversalIN4cute5tupleIJiiiiEEENS1_10collective13CollectiveMmaINS1_34MainloopSm90TmaGmmaWarpSpecializedILi20ENS5_IJNS4_1CILi2EEENSA_ILi1EEESC_EEENS1_35KernelTmaWarpSpecializedCooperativeEEENS5_IJNSA_ILi128EEENSA_ILi48EEENSA_ILi64EEEEEEaNS5_IJlSC_lEEEaSK_NS4_8TiledMMAINS4_8MMA_AtomIJNS4_4SM904GMMA26MMA_64x16x32_S32S8S8_SS_TNEEEENS4_6LayoutISD_NS5_IJSC_NSA_ILi0EEESS_EEEEENS5_IJNS4_10UnderscoreESV_SV_EEEEENS4_13SM90_TMA_LOADENS4_14ComposedLayoutINS4_7SwizzleILi2ELi4ELi3EEENS4_18smem_ptr_flag_bitsILi8EEENSR_INS5_IJNSA_ILi8EEESI_EEENS5_IJSI_SC_EEEEEEEvNS4_8identityENS4_23SM90_TMA_LOAD_MULTICASTES18_vS19_EENS_8epilogue10collective6detail29Sm90TmaWarpSpecializedAdapterINS1D_15DefaultEpilogueIaSK_SK_NS1C_6thread17LinearCombinationIaLi1EiiLNS1H_9ScaleType4KindE0ELNS_15FloatRoundStyleE2EaEENS1_15EpilogueDefaultEEEEEvvEEEEvNT_6ParamsE:
[----:B------:R-:W0:Y:S01]  /*0000*/  LDC R1, c[0x0][0x28] ;  /* 0x00000a00ff017b82 */ /* 0x000e220000000800 */
[----:B------:R-:W1:Y:S01]  /*0010*/  S2R R18, SR_TID.X ;  /* 0x0000000000127919 */ /* 0x000e620000002100 */
[----:B------:R-:W-:Y:S01]  /*0020*/  ELECT P0, URZ, PT ;  /* 0x00000000003f782f */ /* 0x000fe20003800000 */
[----:B------:R-:W-:Y:S01]  /*0030*/  BSSY B0, `(.L_x_0) ;  /* 0x000000f000007945 */ /* 0x000fe20003800000 */
[--C-:B-1----:R-:W-:Y:S02]  /*0040*/  SHF.R.U32.HI R0, RZ, 0x5, R18.reuse ;  /* 0x00000005ff007819 */ /* 0x102fe40000011612 */
[----:B------:R-:W-:-:S03]  /*0050*/  SHF.R.U32.HI R3, RZ, 0x7, R18 ;  /* 0x00000007ff037819 */ /* 0x000fc60000011612 */
[----:B------:R-:W1:Y:S04]  /*0060*/  SHFL.IDX PT, R2, R0, RZ, 0x1f ;  /* 0x00001fff00027589 */ /* 0x000e6800000e0000 */
[----:B------:R2:W3:Y:S01]  /*0070*/  SHFL.IDX PT, R5, R3, RZ, 0x1f ;  /* 0x00001fff03057589 */ /* 0x0004e200000e0000 */
[----:B-1----:R-:W-:-:S13]  /*0080*/  ISETP.NE.OR P0, PT, R2, RZ, !P0 ;  /* 0x000000ff0200720c */ /* 0x002fda0004705670 */
[----:B0-23--:R-:W-:Y:S05]  /*0090*/  @P0 BRA `(.L_x_1) ;  /* 0x0000000000200947 */ /* 0x00dfea0003800000 */
[----:B------:R-:W-:Y:S02]  /*00a0*/  ULDC.64 UR4, c[0x0][0x198] ;  /* 0x0000660000047ab9 */ /* 0x000fe40000000a00 */
[----:B------:R-:W-:Y:S02]  /*00b0*/  UIADD3 UR6, UP0, UR4, 0xf0, URZ ;  /* 0x000000f004067890 */ /* 0x000fe4000ff1e03f */
[----:B------:R-:W-:Y:S02]  /*00c0*/  UIADD3 UR4, UP1, UR4, 0x1f0, URZ ;  /* 0x000001f004047890 */ /* 0x000fe4000ff3e03f */
[----:B------:R-:W-:Y:S02]  /*00d0*/  UIADD3.X UR7, URZ, UR5, URZ, UP0, !UPT ;  /* 0x000000053f077290 */ /* 0x000fe400087fe43f */
[----:B------:R-:W-:-:S07]  /*00e0*/  UIADD3.X UR5, URZ, UR5, URZ, UP1, !UPT ;  /* 0x000000053f057290 */ /* 0x000fce0008ffe43f */
[----:B------:R0:W-:Y:S02]  /*00f0*/  UTMACCTL.PF [UR6] ;  /* 0x00000000060079b9 */ /* 0x0001e40008040000 */
[----:B------:R0:W-:Y:S02]  /*0100*/  UTMACCTL.PF [UR4] ;  /* 0x00000000040079b9 */ /* 0x0001e40008040000 */
[----:B0-----:R-:W-:Y:S01]  /*0110*/  NOP ;  /* 0x0000000000007918 */ /* 0x001fe20000000000 */
.L_x_1:
[----:B------:R-:W-:Y:S05]  /*0120*/  BSYNC B0 ;  /* 0x0000000000007941 */ /* 0x000fea0003800000 */
.L_x_0:
[----:B------:R-:W0:Y:S02]  /*0130*/  SHFL.IDX PT, R3, R0, RZ, 0x1f ;  /* 0x00001fff00037589 */ /* 0x000e2400000e0000 */
[----:B0-----:R-:W-:-:S13]  /*0140*/  ISETP.NE.AND P0, PT, R3, RZ, PT ;  /* 0x000000ff0300720c */ /* 0x001fda0003f05270 */
[----:B------:R-:W-:Y:S05]  /*0150*/  @P0 BRA `(.L_x_2) ;  /* 0x0000000000e40947 */ /* 0x000fea0003800000 */
[----:B------:R-:W-:Y:S01]  /*0160*/  ELECT P0, URZ, PT ;  /* 0x00000000003f782f */ /* 0x000fe20003800000 */
[----:B------:R-:W-:-:S12]  /*0170*/  BSSY B0, `(.L_x_2) ;  /* 0x0000037000007945 */ /* 0x000fd80003800000 */
[----:B------:R-:W-:Y:S05]  /*0180*/  @!P0 BRA `(.L_x_3) ;  /* 0x0000000000d48947 */ /* 0x000fea0003800000 */
[----:B------:R-:W0:Y:S01]  /*0190*/  S2UR UR8, SR_CgaCtaId ;  /* 0x00000000000879c3 */ /* 0x000e220000008800 */
[----:B------:R-:W-:Y:S01]  /*01a0*/  UMOV UR4, 0x400 ;  /* 0x0000040000047882 */ /* 0x000fe20000000000 */
[----:B------:R-:W-:Y:S01]  /*01b0*/  UMOV UR5, 0x1 ;  /* 0x0000000100057882 */ /* 0x000fe20000000000 */
[----:B------:R-:W-:Y:S02]  /*01c0*/  UMOV UR6, 0x4 ;  /* 0x0000000400067882 */ /* 0x000fe40000000000 */
[----:B------:R-:W-:-:S04]  /*01d0*/  UIADD3 UR6, -UR6, 0x100000, URZ ;  /* 0x0010000006067890 */ /* 0x000fc8000fffe13f */
[----:B------:R-:W-:Y:S02]  /*01e0*/  USHF.L.U32 UR7, UR6, 0xb, URZ ;  /* 0x0000000b06077899 */ /* 0x000fe4000800063f */
[----:B------:R-:W-:Y:S02]  /*01f0*/  USHF.L.U32 UR6, UR6, 0x1, URZ ;  /* 0x0000000106067899 */ /* 0x000fe4000800063f */
[----:B0-----:R-:W-:Y:S02]  /*0200*/  ULEA UR8, UR8, UR4, 0x18 ;  /* 0x0000000408087291 */ /* 0x001fe4000f8ec03f */
[----:B------:R-:W-:-:S04]  /*0210*/  UIADD3 UR4, -UR5, 0x100000, URZ ;  /* 0x0010000005047890 */ /* 0x000fc8000fffe13f */
[----:B------:R-:W-:Y:S02]  /*0220*/  USHF.L.U32 UR5, UR4, 0xb, URZ ;  /* 0x0000000b04057899 */ /* 0x000fe4000800063f */
[----:B------:R-:W-:Y:S01]  /*0230*/  USHF.L.U32 UR4, UR4, 0x1, URZ ;  /* 0x0000000104047899 */ /* 0x000fe2000800063f */
[----:B------:R-:W0:Y:S11]  /*0240*/  FENCE.VIEW.ASYNC.S ;  /* 0x00000000000073c6 */ /* 0x000e360000000000 */
[----:B0-----:R0:W1:Y:S01]  /*0250*/  SYNCS.EXCH.64 URZ, [UR8], UR4 ;  /* 0x00000004083f75b2 */ /* 0x0010620008000100 */
[----:B------:R0:W2:Y:S01]  /*0260*/  SYNCS.EXCH.64 URZ, [UR8+0xa0], UR6 ;  /* 0x0000a006083f75b2 */ /* 0x0000a20008000100 */
[----:B------:R0:W3:Y:S01]  /*0270*/  SYNCS.EXCH.64 URZ, [UR8+0x8], UR4 ;  /* 0x00000804083f75b2 */ /* 0x0000e20008000100 */
[----:B------:R0:W4:Y:S01]  /*0280*/  SYNCS.EXCH.64 URZ, [UR8+0xa8], UR6 ;  /* 0x0000a806083f75b2 */ /* 0x0001220008000100 */
[----:B------:R0:W0:Y:S01]  /*0290*/  SYNCS.EXCH.64 URZ, [UR8+0x10], UR4 ;  /* 0x00001004083f75b2 */ /* 0x0000220008000100 */
        /* <DEDUP_REMOVED lines=35> */
[----:B-1234-:R-:W-:Y:S01]  /*04d0*/  NOP ;  /* 0x0000000000007918 */ /* 0x01efe20000000000 */
.L_x_3:
[----:B0-----:R-:W-:Y:S05]  /*04e0*/  BSYNC B0 ;  /* 0x0000000000007941 */ /* 0x001fea0003800000 */
.L_x_2:
[----:B------:R-:W-:Y:S01]  /*04f0*/  SHF.R.S32.HI R7, RZ, 0x1f, R18 ;  /* 0x0000001fff077819 */ /* 0x000fe20000011412 */
[----:B------:R-:W0:Y:S01]  /*0500*/  SHFL.IDX PT, R0, R0, RZ, 0x1f ;  /* 0x00001fff00007589 */ /* 0x000e2200000e0000 */
[----:B------:R-:W1:Y:S01]  /*0510*/  S2UR UR8, SR_CTAID.X ;  /* 0x00000000000879c3 */ /* 0x000e620000002500 */
[----:B------:R-:W-:Y:S02]  /*0520*/  ELECT P0, URZ, PT ;  /* 0x00000000003f782f */ /* 0x000fe40003800000 */
[----:B------:R-:W-:Y:S01]  /*0530*/  LEA.HI R7, R7, R18, RZ, 0x7 ;  /* 0x0000001207077211 */ /* 0x000fe200078f38ff */
[----:B------:R-:W2:Y:S01]  /*0540*/  S2R R4, SR_CTAID.Y ;  /* 0x0000000000047919 */ /* 0x000ea20000002600 */
[----:B------:R-:W-:Y:S01]  /*0550*/  SHF.R.S32.HI R8, RZ, 0x1f, R3 ;  /* 0x0000001fff087819 */ /* 0x000fe20000011403 */
[----:B------:R-:W-:Y:S01]  /*0560*/  ULDC UR4, c[0x0][0x150] ;  /* 0x0000540000047ab9 */ /* 0x000fe20000000800 */
[----:B------:R-:W-:Y:S01]  /*0570*/  LOP3.LUT R7, R7, 0xffffff80, RZ, 0xc0, !PT ;  /* 0xffffff8007077812 */ /* 0x000fe200078ec0ff */
[----:B------:R-:W-:Y:S01]  /*0580*/  NOP ;  /* 0x0000000000007918 */ /* 0x000fe20000000000 */
[----:B------:R-:W-:Y:S01]  /*0590*/  LEA.HI R8, R8, R3, RZ, 0x2 ;  /* 0x0000000308087211 */ /* 0x000fe200078f10ff */
[----:B------:R-:W3:Y:S01]  /*05a0*/  LDC R10, c[0x0][0x144] ;  /* 0x00005100ff0a7b82 */ /* 0x000ee20000000800 */
[----:B------:R-:W-:Y:S01]  /*05b0*/  NOP ;  /* 0x0000000000007918 */ /* 0x000fe20000000000 */
[----:B------:R-:W-:Y:S01]  /*05c0*/  IMAD.IADD R6, R18, 0x1, -R7 ;  /* 0x0000000112067824 */ /* 0x000fe200078e0a07 */
[----:B------:R-:W-:Y:S01]  /*05d0*/  LOP3.LUT R8, R8, 0x3ffffffc, RZ, 0xc0, !PT ;  /* 0x3ffffffc08087812 */ /* 0x000fe200078ec0ff */
[----:B------:R-:W-:Y:S01]  /*05e0*/  IMAD.MOV.U32 R23, RZ, RZ, 0x1 ;  /* 0x00000001ff177424 */ /* 0x000fe200078e00ff */
[----:B------:R-:W-:-:S02]  /*05f0*/  ISETP.NE.AND P3, PT, R5, RZ, PT ;  /* 0x000000ff0500720c */ /* 0x000fc40003f65270 */
[----:B------:R-:W-:Y:S01]  /*0600*/  SHF.R.S32.HI R7, RZ, 0x1f, R6 ;  /* 0x0000001fff077819 */ /* 0x000fe20000011406 */
[----:B------:R-:W-:Y:S01]  /*0610*/  IMAD.IADD R8, R3, 0x1, -R8 ;  /* 0x0000000103087824 */ /* 0x000fe200078e0a08 */
[----:B------:R-:W4:Y:S02]  /*0620*/  LDC R13, c[0x0][0x140] ;  /* 0x00005000ff0d7b82 */ /* 0x000f240000000800 */
[----:B------:R-:W-:Y:S02]  /*0630*/  LEA.HI R7, R7, R6, RZ, 0x3 ;  /* 0x0000000607077211 */ /* 0x000fe400078f18ff */
[----:B0-----:R-:W-:Y:S02]  /*0640*/  ISETP.NE.OR P0, PT, R0, RZ, !P0 ;  /* 0x000000ff0000720c */ /* 0x001fe40004705670 */
[--C-:B------:R-:W-:Y:S02]  /*0650*/  SHF.R.S32.HI R0, RZ, 0x3, R7.reuse ;  /* 0x00000003ff007819 */ /* 0x100fe40000011407 */
[----:B------:R-:W-:-:S02]  /*0660*/  SHF.R.S32.HI R7, RZ, 0x1f, R7 ;  /* 0x0000001fff077819 */ /* 0x000fc40000011407 */
[----:B-1----:R-:W-:Y:S02]  /*0670*/  I2FP.F32.U32 R9, UR8 ;  /* 0x0000000800097c45 */ /* 0x002fe40008201000 */
[----:B------:R-:W-:-:S03]  /*0680*/  LEA.HI R7, R7, R0, RZ, 0x2 ;  /* 0x0000000007077211 */ /* 0x000fc600078f10ff */
[----:B------:R-:W-:Y:S01]  /*0690*/  FMUL R9, R9, UR4 ;  /* 0x0000000409097c20 */ /* 0x000fe20008400000 */
[----:B------:R-:W-:Y:S01]  /*06a0*/  LOP3.LUT R7, R7, 0xfffffffc, RZ, 0xc0, !PT ;  /* 0xfffffffc07077812 */ /* 0x000fe200078ec0ff */
[----:B------:R-:W-:Y:S01]  /*06b0*/  VOTEU.ALL UP0, P0 ;  /* 0x00000000003f7886 */ /* 0x000fe20000000000 */
[----:B--2---:R-:W-:Y:S01]  /*06c0*/  I2FP.F32.U32 R3, R4 ;  /* 0x0000000400037245 */ /* 0x004fe20000201000 */
[----:B------:R-:W-:Y:S01]  /*06d0*/  ULDC UR4, c[0x0][0x154] ;  /* 0x0000550000047ab9 */ /* 0x000fe20000000800 */
[----:B------:R-:W-:Y:S01]  /*06e0*/  VOTEU.ALL UP1, P0 ;  /* 0x00000000003f7886 */ /* 0x000fe20000020000 */
[----:B------:R-:W0:Y:S01]  /*06f0*/  F2I.U32.TRUNC.NTZ R9, R9 ;  /* 0x0000000900097305 */ /* 0x000e22000020f000 */
[----:B------:R-:W-:Y:S01]  /*0700*/  IMAD.IADD R7, R0, 0x1, -R7 ;  /* 0x0000000100077824 */ /* 0x000fe200078e0a07 */
[----:B------:R-:W1:Y:S01]  /*0710*/  @!UP0 S2UR UR7, SR_CgaCtaId ;  /* 0x00000000000789c3 */ /* 0x000e620000008800 */
[----:B------:R-:W-:Y:S01]  /*0720*/  FMUL R12, R3, UR4 ;  /* 0x00000004030c7c20 */ /* 0x000fe20008400000 */
[----:B------:R-:W-:Y:S01]  /*0730*/  UMOV UR4, 0x20 ;  /* 0x0000002000047882 */ /* 0x000fe20000000000 */
[----:B------:R-:W-:Y:S01]  /*0740*/  IMAD R8, R8, 0x4, R7 ;  /* 0x0000000408087824 */ /* 0x000fe200078e0207 */
[----:B------:R-:W-:Y:S01]  /*0750*/  @!UP0 UMOV UR6, 0x400 ;  /* 0x0000040000068882 */ /* 0x000fe20000000000 */
[----:B------:R-:W-:-:S04]  /*0760*/  @!UP0 UIADD3 UR4, -UR4, 0x100000, URZ ;  /* 0x0010000004048890 */ /* 0x000fc8000fffe13f */
[----:B------:R-:W-:Y:S02]  /*0770*/  @!UP0 USHF.L.U32 UR5, UR4, 0xb, URZ ;  /* 0x0000000b04058899 */ /* 0x000fe4000800063f */
[----:B------:R-:W-:Y:S01]  /*0780*/  @!UP0 USHF.L.U32 UR4, UR4, 0x1, URZ ;  /* 0x0000000104048899 */ /* 0x000fe2000800063f */
[----:B----4-:R-:W-:Y:S01]  /*0790*/  ISETP.EQ.U32.AND P2, PT, R13, 0x1, PT ;  /* 0x000000010d00780c */ /* 0x010fe20003f42070 */
[----:B------:R-:W2:Y:S01]  /*07a0*/  F2I.U32.TRUNC.NTZ R12, R12 ;  /* 0x0000000c000c7305 */ /* 0x000ea2000020f000 */
[----:B------:R-:W-:Y:S01]  /*07b0*/  LEA.HI R0, R8, R8, RZ, 0x1 ;  /* 0x0000000808007211 */ /* 0x000fe200078f08ff */
[----:B------:R-:W4:Y:S03]  /*07c0*/  LDC R7, c[0x0][0x148] ;  /* 0x00005200ff077b82 */ /* 0x000f260000000800 */
[----:B------:R-:W-:Y:S01]  /*07d0*/  LOP3.LUT R11, R0, 0xfffffffe, RZ, 0xc0, !PT ;  /* 0xfffffffe000b7812 */ /* 0x000fe200078ec0ff */
[----:B0-----:R-:W-:Y:S01]  /*07e0*/  IMAD.MOV R15, RZ, RZ, -R9 ;  /* 0x000000ffff0f7224 */ /* 0x001fe200078e0a09 */
[----:B------:R-:W-:-:S03]  /*07f0*/  SHF.R.S32.HI R9, RZ, 0x1f, R2 ;  /* 0x0000001fff097819 */ /* 0x000fc60000011402 */
[----:B---3--:R-:W-:Y:S01]  /*0800*/  IMAD R3, R10, R15, UR8 ;  /* 0x000000080a037e24 */ /* 0x008fe2000f8e020f */
[----:B------:R-:W-:Y:S01]  /*0810*/  LEA.HI R9, R9, R2, RZ, 0x2 ;  /* 0x0000000209097211 */ /* 0x000fe200078f10ff */
[C---:B------:R-:W-:Y:S02]  /*0820*/  IMAD.IADD R0, R8.reuse, 0x1, -R11 ;  /* 0x0000000108007824 */ /* 0x040fe400078e0a0b */
[----:B------:R-:W-:Y:S01]  /*0830*/  IMAD.SHL.U32 R11, R8, 0x4, RZ ;  /* 0x00000004080b7824 */ /* 0x000fe200078e00ff */
[----:B------:R-:W-:Y:S01]  /*0840*/  LOP3.LUT R9, R9, 0xfffffffc, RZ, 0xc0, !PT ;  /* 0xfffffffc09097812 */ /* 0x000fe200078ec0ff */
[----:B--2---:R-:W-:Y:S01]  /*0850*/  IMAD.MOV R24, RZ, RZ, -R12 ;  /* 0x000000ffff187224 */ /* 0x004fe200078e0a0c */
[----:B------:R-:W-:Y:S01]  /*0860*/  ISETP.NE.AND P4, PT, R0, R3, PT ;  /* 0x000000030000720c */ /* 0x000fe20003f85270 */
[----:B-1----:R-:W-:Y:S01]  /*0870*/  @!UP0 ULEA UR6, UR7, UR6, 0x18 ;  /* 0x0000000607068291 */ /* 0x002fe2000f8ec03f */
[----:B------:R-:W-:Y:S01]  /*0880*/  LOP3.LUT R22, R8, 0xc, R11, 0x78, !PT ;  /* 0x0000000c08167812 */ /* 0x000fe200078e780b */
[----:B------:R-:W-:Y:S01]  /*0890*/  IMAD.IADD R0, R2, 0x1, -R9 ;  /* 0x0000000102007824 */ /* 0x000fe200078e0a09 */
[----:B------:R-:W-:Y:S01]  /*08a0*/  VOTEU.ALL UP0, P0 ;  /* 0x00000000003f7886 */ /* 0x000fe20000000000 */
[----:B------:R-:W-:Y:S01]  /*08b0*/  LOP3.LUT P0, RZ, R6, 0x7, RZ, 0xc0, !PT ;  /* 0x0000000706ff7812 */ /* 0x000fe2000780c0ff */
[----:B------:R-:W-:-:S02]  /*08c0*/  VIADD R6, R5, 0xffffffff ;  /* 0xffffffff05067836 */ /* 0x000fc40000000000 */
[----:B------:R-:W-:Y:S01]  /*08d0*/  ISETP.NE.AND P1, PT, R0, 0x3, PT ;  /* 0x000000030000780c */ /* 0x000fe20003f25270 */
[----:B----4-:R-:W-:Y:S01]  /*08e0*/  IMAD R9, R7, R24, R4 ;  /* 0x0000001807097224 */ /* 0x010fe200078e0204 */
[----:B------:R-:W-:Y:S02]  /*08f0*/  ISETP.LT.U32.AND P0, PT, R22, 0x2, !P0 ;  /* 0x000000021600780c */ /* 0x000fe40004701070 */
[----:B------:R-:W-:Y:S01]  /*0900*/  ISETP.EQ.OR P1, PT, R0, RZ, !P1 ;  /* 0x000000ff0000720c */ /* 0x000fe20004f22670 */
[----:B------:R-:W0:Y:S02]  /*0910*/  FENCE.VIEW.ASYNC.S ;  /* 0x00000000000073c6 */ /* 0x000e240000000000 */
[----:B0-----:R0:W1:Y:S01]  /*0920*/  @!UP0 SYNCS.EXCH.64 URZ, [UR6+0x150], UR4 ;  /* 0x00015004063f85b2 */ /* 0x0010620008000100 */
[----:B------:R-:W-:Y:S02]  /*0930*/  @P4 LEA.HI R2, R22, R22, RZ, 0x1 ;  /* 0x0000001616024211 */ /* 0x000fe400078f08ff */
[----:B------:R-:W-:-:S02]  /*0940*/  ISETP.EQ.AND P1, PT, R5, RZ, P1 ;  /* 0x000000ff0500720c */ /* 0x000fc40000f22270 */
[----:B------:R-:W-:Y:S02]  /*0950*/  @P4 SHF.R.S32.HI R2, RZ, 0x1, R2 ;  /* 0x00000001ff024819 */ /* 0x000fe40000011402 */
[----:B------:R-:W-:Y:S02]  /*0960*/  ISETP.GE.U32.AND P6, PT, R6, 0x2, PT ;  /* 0x000000020600780c */ /* 0x000fe40003fc6070 */
[----:B------:R-:W-:Y:S02]  /*0970*/  @P4 ISETP.NE.AND P5, PT, R2, R9, PT ;  /* 0x000000090200420c */ /* 0x000fe40003fa5270 */
[----:B------:R-:W-:Y:S02]  /*0980*/  SEL R2, RZ, 0x1, !P0 ;  /* 0x00000001ff027807 */ /* 0x000fe40004000000 */
[----:B------:R-:W-:Y:S02]  /*0990*/  @P4 SEL R23, RZ, 0x1, P5 ;  /* 0x00000001ff174807 */ /* 0x000fe40002800000 */
[----:B------:R-:W-:Y:S01]  /*09a0*/  SEL R19, RZ, 0x1, !P1 ;  /* 0x00000001ff137807 */ /* 0x000fe20004800000 */
[----:B------:R0:W2:Y:S01]  /*09b0*/  @!UP1 SYNCS.EXCH.64 URZ, [UR6+0x158], UR4 ;  /* 0x00015804063f95b2 */ /* 0x0000a20008000100 */
[----:B------:R-:W-:Y:S01]  /*09c0*/  LOP3.LUT R23, R23, R2, RZ, 0xc0, !PT ;  /* 0x0000000217177212 */ /* 0x000fe200078ec0ff */
[----:B------:R-:W-:Y:S01]  /*09d0*/  NOP ;  /* 0x0000000000007918 */ /* 0x000fe20000000000 */
[----:B------:R-:W-:Y:S01]  /*09e0*/  SEL R19, R19, 0x2, P6 ;  /* 0x0000000213137807 */ /* 0x000fe20003000000 */
[----:B------:R-:W-:Y:S06]  /*09f0*/  @!P2 BRA `(.L_x_4) ;  /* 0x000000000008a947 */ /* 0x000fec0003800000 */
[----:B-12---:R-:W-:Y:S01]  /*0a00*/  UCGABAR_ARV ;  /* 0x00000000000079c7 */ /* 0x006fe20008000000 */
[----:B------:R-:W-:Y:S05]  /*0a10*/  BRA `(.L_x_5) ;  /* 0x0000000000047947 */ /* 0x000fea0003800000 */
.L_x_4:
[----:B-12---:R-:W-:Y:S01]  /*0a20*/  NOP ;  /* 0x0000000000007918 */ /* 0x006fe20000000000 */
.L_x_5:
[----:B------:R-:W1:Y:S01]  /*0a30*/  LDC R2, c[0x0][0x65c] ;  /* 0x00019700ff027b82 */ /* 0x000e620000000800 */
[----:B------:R-:W-:Y:S02]  /*0a40*/  IMAD.U32 R8, RZ, RZ, UR8 ;  /* 0x00000008ff087e24 */ /* 0x000fe4000f8e00ff */
[----:B------:R-:W-:Y:S01]  /*0a50*/  IMAD.MOV.U32 R9, RZ, RZ, RZ ;  /* 0x000000ffff097224 */ /* 0x000fe200078e00ff */
[----:B-1----:R-:W-:-:S04]  /*0a60*/  ISETP.NE.AND P1, PT, R2, 0x1, PT ;  /* 0x000000010200780c */ /* 0x002fc80003f25270 */
[----:B------:R-:W-:-:S09]  /*0a70*/  P2R R5, PR, RZ, 0x2 ;  /* 0x00000002ff057803 */ /* 0x000fd20000000000 */
[----:B------:R-:W1:Y:S01]  /*0a80*/  @P1 LDC R17, c[0x0][0x10] ;  /* 0x00000400ff111b82 */ /* 0x000e620000000800 */
[----:B------:R-:W-:Y:S02]  /*0a90*/  @P1 IMAD.MOV.U32 R5, RZ, RZ, RZ ;  /* 0x000000ffff051224 */ /* 0x000fe400078e00ff */
[----:B------:R-:W-:-:S05]  /*0aa0*/  @P1 IMAD.MOV.U32 R13, RZ, RZ, RZ ;  /* 0x000000ffff0d1224 */ /* 0x000fca00078e00ff */
[----:B------:R-:W2:Y:S01]  /*0ab0*/  @!P1 LDC R11, c[0x0][0xc] ;  /* 0x00000300ff0b9b82 */ /* 0x000ea20000000800 */
[----:B-1----:R-:W-:-:S04]  /*0ac0*/  @P1 IMAD.WIDE.U32 R16, R17, UR8, R4 ;  /* 0x0000000811101c25 */ /* 0x002fc8000f8e0004 */
[----:B------:R-:W-:Y:S02]  /*0ad0*/  @P1 IMAD.IADD R17, R17, 0x1, R13 ;  /* 0x0000000111111824 */ /* 0x000fe400078e020d */
[----:B--2---:R-:W-:-:S04]  /*0ae0*/  @!P1 IMAD.WIDE.U32 R8, R4, R11, R8 ;  /* 0x0000000b04089225 */ /* 0x004fc800078e0008 */
[----:B------:R-:W-:Y:S02]  /*0af0*/  @!P1 IMAD.MOV.U32 R16, RZ, RZ, R8 ;  /* 0x000000ffff109224 */ /* 0x000fe400078e0008 */
[----:B------:R-:W-:Y:S01]  /*0b00*/  @!P1 IMAD.MOV.U32 R17, RZ, RZ, R9 ;  /* 0x000000ffff119224 */ /* 0x000fe200078e0009 */
[----:B------:R-:W-:Y:S06]  /*0b10*/  @!P2 BRA `(.L_x_6) ;  /* 0x00000000000ca947 */ /* 0x000fec0003800000 */
[----:B------:R-:W-:Y:S01]  /*0b20*/  UCGABAR_WAIT ;  /* 0x0000000000007dc7 */ /* 0x000fe20008000000 */
[----:B------:R-:W-:Y:S01]  /*0b30*/  CCTL.IVALL ;  /* 0x00000000ff00798f */ /* 0x000fe20002000000 */
[----:B------:R-:W-:Y:S05]  /*0b40*/  BRA `(.L_x_7) ;  /* 0x0000000000047947 */ /* 0x000fea0003800000 */
.L_x_6:
[----:B------:R-:W-:Y:S06]  /*0b50*/  BAR.SYNC.DEFER_BLOCKING 0x0 ;  /* 0x0000000000007b1d */ /* 0x000fec0000010000 */
.L_x_7:
[----:B------:R-:W-:Y:S05]  /*0b60*/  @!P3 BRA `(.L_x_8) ;  /* 0x000000340034b947 */ /* 0x000fea0003800000 */
[----:B------:R-:W-:-:S13]  /*0b70*/  ISETP.GT.U32.AND P0, PT, R6, 0x1, PT ;  /* 0x000000010600780c */ /* 0x000fda0003f04070 */
[----:B0-----:R-:W-:Y:S05]  /*0b80*/  @P0 EXIT ;  /* 0x000000000000094d */ /* 0x001fea0003800000 */
[----:B------:R-:W-:Y:S01]  /*0b90*/  ULDC.64 UR4, c[0x0][0x650] ;  /* 0x0001940000047ab9 */ /* 0x000fe20000000a00 */
[----:B------:R-:W-:Y:S01]  /*0ba0*/  PRMT R0, RZ, 0x7610, R0 ;  /* 0x00007610ff007816 */ /* 0x000fe20000000000 */
[----:B------:R-:W-:Y:S01]  /*0bb0*/  IMAD.MOV.U32 R51, RZ, RZ, -0x1 ;  /* 0xffffffffff337424 */ /* 0x000fe200078e00ff */
[----:B------:R-:W-:Y:S01]  /*0bc0*/  ISETP.GE.U32.AND P0, PT, R16, UR4, PT ;  /* 0x0000000410007c0c */ /* 0x000fe2000bf06070 */
[----:B------:R-:W-:Y:S02]  /*0bd0*/  IMAD.MOV.U32 R52, RZ, RZ, -0x1 ;  /* 0xffffffffff347424 */ /* 0x000fe400078e00ff */
[----:B------:R-:W-:Y:S01]  /*0be0*/  IMAD.MOV.U32 R53, RZ, RZ, -0x1 ;  /* 0xffffffffff357424 */ /* 0x000fe200078e00ff */
[----:B------:R-:W-:-:S13]  /*0bf0*/  ISETP.GE.U32.AND.EX P0, PT, R17, UR5, PT, P0 ;  /* 0x0000000511007c0c */ /* 0x000fda000bf06100 */
[----:B------:R-:W-:Y:S05]  /*0c00*/  @P0 BRA `(.L_x_9) ;  /* 0x0000000400280947 */ /* 0x000fea0003800000 */
[----:B------:R-:W0:Y:S01]  /*0c10*/  LDC.64 R20, c[0x0][0x628] ;  /* 0x00018a00ff147b82 */ /* 0x000e220000000a00 */
[----:B------:R-:W-:Y:S02]  /*0c20*/  IMAD.MOV.U32 R8, RZ, RZ, R16 ;  /* 0x000000ffff087224 */ /* 0x000fe400078e0010 */
[----:B------:R-:W-:-:S05]  /*0c30*/  IMAD.MOV.U32 R9, RZ, RZ, R17 ;  /* 0x000000ffff097224 */ /* 0x000fca00078e0011 */
[----:B------:R-:W1:Y:S08]  /*0c40*/  LDC R0, c[0x0][0x630] ;  /* 0x00018c00ff007b82 */ /* 0x000e700000000800 */
[----:B------:R-:W2:Y:S01]  /*0c50*/  LDC.64 R26, c[0x0][0x620] ;  /* 0x00018800ff1a7b82 */ /* 0x000ea20000000a00 */
[----:B0-----:R-:W-:-:S04]  /*0c60*/  ISETP.NE.U32.AND P0, PT, R20, RZ, PT ;  /* 0x000000ff1400720c */ /* 0x001fc80003f05070 */
[----:B------:R-:W-:-:S13]  /*0c70*/  ISETP.NE.AND.EX P0, PT, R21, RZ, PT, P0 ;  /* 0x000000ff1500720c */ /* 0x000fda0003f05300 */
[----:B-12---:R-:W-:Y:S05]  /*0c80*/  @!P0 BRA `(.L_x_10) ;  /* 0x0000000000288947 */ /* 0x006fea0003800000 */
[----:B------:R-:W0:Y:S02]  /*0c90*/  LDC R13, c[0x0][0x634] ;  /* 0x00018d00ff0d7b82 */ /* 0x000e240000000800 */
[----:B0-----:R-:W-:-:S05]  /*0ca0*/  IADD3 R13, P0, R16, R13, RZ ;  /* 0x0000000d100d7210 */ /* 0x001fca0007f1e0ff */
[----:B------:R-:W-:-:S04]  /*0cb0*/  IMAD.X R15, RZ, RZ, R17, P0 ;  /* 0x000000ffff0f7224 */ /* 0x000fc800000e0611 */
[----:B------:R-:W-:-:S04]  /*0cc0*/  IMAD.WIDE.U32 R8, R15, R20, RZ ;  /* 0x000000140f087225 */ /* 0x000fc800078e00ff */
[----:B------:R-:W-:-:S04]  /*0cd0*/  IMAD.WIDE.U32 R10, P0, R13, R21, R8 ;  /* 0x000000150d0a7225 */ /* 0x000fc80007800008 */
[----:B------:R-:W-:-:S04]  /*0ce0*/  IMAD.WIDE.U32 R8, R13, R20, RZ ;  /* 0x000000140d087225 */ /* 0x000fc800078e00ff */
[----:B------:R-:W-:Y:S01]  /*0cf0*/  IMAD.X R13, RZ, RZ, RZ, P0 ;  /* 0x000000ffff0d7224 */ /* 0x000fe200000e06ff */
[----:B------:R-:W-:Y:S01]  /*0d00*/  IADD3 RZ, P0, R9, R10, RZ ;  /* 0x0000000a09ff7210 */ /* 0x000fe20007f1e0ff */
[----:B------:R-:W-:-:S04]  /*0d10*/  IMAD.MOV.U32 R12, RZ, RZ, R11 ;  /* 0x000000ffff0c7224 */ /* 0x000fc800078e000b */
[----:B------:R-:W-:-:S08]  /*0d20*/  IMAD.WIDE.U32.X R8, R15, R21, R12, P0 ;  /* 0x000000150f087225 */ /* 0x000fd000000e040c */
.L_x_10:
[----:B------:R-:W0:Y:S01]  /*0d30*/  LDC.64 R20, c[0x0][0x640] ;  /* 0x00019000ff147b82 */ /* 0x000e220000000a00 */
[--C-:B------:R-:W-:Y:S01]  /*0d40*/  SHF.R.U64 R53, R8, R0, R9.reuse ;  /* 0x0000000008357219 */ /* 0x100fe20000001209 */
[----:B------:R-:W-:Y:S01]  /*0d50*/  IMAD R28, R7, R24, R4 ;  /* 0x00000018071c7224 */ /* 0x000fe200078e0204 */
[----:B------:R-:W-:Y:S01]  /*0d60*/  SHF.R.U32.HI R0, RZ, R0, R9 ;  /* 0x00000000ff007219 */ /* 0x000fe20000011609 */
[----:B------:R-:W-:Y:S01]  /*0d70*/  IMAD.MOV.U32 R25, RZ, RZ, 0x1 ;  /* 0x00000001ff197424 */ /* 0x000fe200078e00ff */
[----:B------:R-:W-:-:S03]  /*0d80*/  IADD3 R5, P0, RZ, -R53, RZ ;  /* 0x80000035ff057210 */ /* 0x000fc60007f1e0ff */
[----:B------:R-:W1:Y:S02]  /*0d90*/  LDC R6, c[0x0][0x618] ;  /* 0x00018600ff067b82 */ /* 0x000e640000000800 */
[----:B------:R-:W-:-:S04]  /*0da0*/  IMAD.X R9, RZ, RZ, ~R0, P0 ;  /* 0x000000ffff097224 */ /* 0x000fc800000e0e00 */
[-C--:B------:R-:W-:Y:S02]  /*0db0*/  IMAD R0, R9, R26.reuse, RZ ;  /* 0x0000001a09007224 */ /* 0x080fe400078e02ff */
[----:B------:R-:W2:Y:S01]  /*0dc0*/  LDC R11, c[0x0][0x608] ;  /* 0x00018200ff0b7b82 */ /* 0x000ea20000000800 */
[----:B------:R-:W-:-:S04]  /*0dd0*/  IMAD.WIDE.U32 R8, R5, R26, R16 ;  /* 0x0000001a05087225 */ /* 0x000fc800078e0010 */
[----:B------:R-:W-:-:S03]  /*0de0*/  IMAD R5, R5, R27, R0 ;  /* 0x0000001b05057224 */ /* 0x000fc600078e0200 */
[----:B------:R-:W3:Y:S01]  /*0df0*/  LDC R12, c[0x0][0x658] ;  /* 0x00019600ff0c7b82 */ /* 0x000ee20000000800 */
[----:B0-----:R-:W-:Y:S01]  /*0e00*/  ISETP.NE.U32.AND P0, PT, R20, RZ, PT ;  /* 0x000000ff1400720c */ /* 0x001fe20003f05070 */
[----:B------:R-:W-:Y:S02]  /*0e10*/  IMAD.IADD R5, R9, 0x1, R5 ;  /* 0x0000000109057824 */ /* 0x000fe400078e0205 */
[----:B------:R-:W-:Y:S01]  /*0e20*/  IMAD.MOV.U32 R9, RZ, RZ, -0x1 ;  /* 0xffffffffff097424 */ /* 0x000fe200078e00ff */
[----:B------:R-:W-:-:S03]  /*0e30*/  ISETP.NE.AND.EX P0, PT, R21, RZ, PT, P0 ;  /* 0x000000ff1500720c */ /* 0x000fc60003f05300 */
[----:B------:R-:W0:Y:S01]  /*0e40*/  LDC R15, c[0x0][0x600] ;  /* 0x00018000ff0f7b82 */ /* 0x000e220000000800 */
[-CC-:B-1----:R-:W-:Y:S02]  /*0e50*/  SHF.R.U64 R13, R8, R6.reuse, R5.reuse ;  /* 0x00000006080d7219 */ /* 0x182fe40000001205 */
[----:B------:R-:W-:-:S05]  /*0e60*/  SHF.R.U32.HI R0, RZ, R6, R5 ;  /* 0x00000006ff007219 */ /* 0x000fca0000011605 */
[----:B------:R-:W1:Y:S01]  /*0e70*/  LDC R14, c[0x0][0x648] ;  /* 0x00019200ff0e7b82 */ /* 0x000e620000000800 */
[-CC-:B--2---:R-:W-:Y:S02]  /*0e80*/  SHF.R.U64 R29, R13, R11.reuse, R0.reuse ;  /* 0x0000000b0d1d7219 */ /* 0x184fe40000001200 */
[----:B------:R-:W-:-:S05]  /*0e90*/  SHF.R.U32.HI R5, RZ, R11, R0 ;  /* 0x0000000bff057219 */ /* 0x000fca0000011600 */
[----:B------:R-:W2:Y:S01]  /*0ea0*/  LDC R26, c[0x0][0x638] ;  /* 0x00018e00ff1a7b82 */ /* 0x000ea20000000800 */
[-CC-:B---3--:R-:W-:Y:S02]  /*0eb0*/  SHF.R.U64 R24, R29, R12.reuse, R5.reuse ;  /* 0x0000000c1d187219 */ /* 0x188fe40000001205 */
[-C--:B------:R-:W-:Y:S02]  /*0ec0*/  SHF.L.U32 R0, R9, R12.reuse, RZ ;  /* 0x0000000c09007219 */ /* 0x080fe400000006ff */
[----:B------:R-:W-:Y:S01]  /*0ed0*/  SHF.R.U32.HI R5, RZ, R12, R5 ;  /* 0x0000000cff057219 */ /* 0x000fe20000011605 */
[----:B------:R-:W-:Y:S01]  /*0ee0*/  IMAD.MOV.U32 R4, RZ, RZ, R24 ;  /* 0x000000ffff047224 */ /* 0x000fe200078e0018 */
[----:B------:R-:W-:Y:S01]  /*0ef0*/  LOP3.LUT R10, RZ, R0, RZ, 0x33, !PT ;  /* 0x00000000ff0a7212 */ /* 0x000fe200078e33ff */
[----:B------:R-:W3:Y:S01]  /*0f00*/  LDC R27, c[0x0][0x610] ;  /* 0x00018400ff1b7b82 */ /* 0x000ee20000000800 */
[----:B------:R-:W-:Y:S05]  /*0f10*/  @!P0 BRA `(.L_x_11) ;  /* 0x0000000000288947 */ /* 0x000fea0003800000 */
[----:B------:R-:W4:Y:S02]  /*0f20*/  LDC R9, c[0x0][0x64c] ;  /* 0x00019300ff097b82 */ /* 0x000f240000000800 */
[----:B----4-:R-:W-:-:S05]  /*0f30*/  IADD3 R9, P0, R24, R9, RZ ;  /* 0x0000000918097210 */ /* 0x010fca0007f1e0ff */
        /* <DEDUP_REMOVED lines=8> */
.L_x_11:
[----:B-1----:R-:W-:Y:S01]  /*0fc0*/  SHF.R.U64 R4, R4, R14, R5 ;  /* 0x0000000e04047219 */ /* 0x002fe20000001205 */
[----:B0-----:R-:W-:Y:S01]  /*0fd0*/  VIADD R6, R15, 0xffffffff ;  /* 0xffffffff0f067836 */ /* 0x001fe20000000000 */
[----:B------:R-:W-:Y:S02]  /*0fe0*/  SHF.L.U32 R0, R25, R12, RZ ;  /* 0x0000000c19007219 */ /* 0x000fe400000006ff */
[----:B------:R-:W-:Y:S01]  /*0ff0*/  LOP3.LUT R5, R29, R10, RZ, 0xc0, !PT ;  /* 0x0000000a1d057212 */ /* 0x000fe200078ec0ff */
[----:B------:R-:W-:Y:S01]  /*1000*/  IMAD.MOV R7, RZ, RZ, -R4 ;  /* 0x000000ffff077224 */ /* 0x000fe200078e0a04 */
[----:B------:R-:W-:Y:S02]  /*1010*/  SEL R3, R3, R28, !P1 ;  /* 0x0000001c03037207 */ /* 0x000fe40004800000 */
[----:B------:R-:W-:Y:S01]  /*1020*/  LOP3.LUT R6, R13, R6, RZ, 0xc0, !PT ;  /* 0x000000060d067212 */ /* 0x000fe200078ec0ff */
[----:B------:R-:W-:Y:S02]  /*1030*/  IMAD R4, R0, R4, R5 ;  /* 0x0000000400047224 */ /* 0x000fe400078e0205 */
[----:B--2---:R-:W-:-:S02]  /*1040*/  IMAD R0, R7, R26, R24 ;  /* 0x0000001a07007224 */ /* 0x004fc400078e0218 */
[----:B---3--:R-:W-:Y:S02]  /*1050*/  IMAD R3, R4, R27, R3 ;  /* 0x0000001b04037224 */ /* 0x008fe400078e0203 */
[----:B------:R-:W-:Y:S02]  /*1060*/  IMAD.MOV.U32 R5, RZ, RZ, 0x1 ;  /* 0x00000001ff057424 */ /* 0x000fe400078e00ff */
[----:B------:R-:W-:-:S03]  /*1070*/  IMAD R4, R0, R15, R6 ;  /* 0x0000000f00047224 */ /* 0x000fc600078e0206 */
[----:B------:R-:W-:Y:S02]  /*1080*/  PRMT R0, R5, 0x7610, R0 ;  /* 0x0000761005007816 */ /* 0x000fe40000000000 */
[----:B------:R-:W-:Y:S02]  /*1090*/  SEL R52, R4, R3, !P1 ;  /* 0x0000000304347207 */ /* 0x000fe40004800000 */
[----:B------:R-:W-:-:S07]  /*10a0*/  SEL R51, R3, R4, !P1 ;  /* 0x0000000403337207 */ /* 0x000fce0004800000 */
.L_x_9:
[----:B------:R-:W-:-:S08]  /*10b0*/  NOP ;  /* 0x0000000000007918 */ /* 0x000fd00000000000 */
[----:B------:R-:W0:Y:S02]  /*10c0*/  USETMAXREG.TRY_ALLOC.CTAPOOL UP0, 0xe8 ;  /* 0x000000e8000079c8 */ /* 0x000e240008000600 */
[----:B0-----:R-:W-:-:S13]  /*10d0*/  PLOP3.LUT P0, PT, PT, PT, UP0, 0x80, 0x0 ;  /* 0x000000000000781c */ /* 0x001fda0003f0f008 */
[----:B------:R-:W-:Y:S05]  /*10e0*/  @!P0 BRA `(.L_x_9) ;  /* 0xfffffffc00f08947 */ /* 0x000fea000383ffff */
[----:B------:R-:W-:Y:S01]  /*10f0*/  ULDC.64 UR4, c[0x0][0x598] ;  /* 0x0001660000047ab9 */ /* 0x000fe20000000a00 */
[----:B------:R-:W-:Y:S01]  /*1100*/  ULDC.64 UR36, c[0x0][0x208] ;  /* 0x0000820000247ab9 */ /* 0x000fe20000000a00 */
[----:B------:R-:W-:-:S04]  /*1110*/  ISETP.NE.U32.AND P0, PT, RZ, UR4, PT ;  /* 0x00000004ff007c0c */ /* 0x000fc8000bf05070 */
[----:B------:R-:W-:-:S13]  /*1120*/  ISETP.NE.AND.EX P0, PT, RZ, UR5, PT, P0 ;  /* 0x00000005ff007c0c */ /* 0x000fda000bf05300 */
[----:B------:R-:W-:Y:S05]  /*1130*/  @!P0 BRA `(.L_x_12) ;  /* 0x00000000001c8947 */ /* 0x000fea0003800000 */
[----:B------:R-:W0:Y:S02]  /*1140*/  LDC.64 R4, c[0x0][0x598] ;  /* 0x00016600ff047b82 */ /* 0x000e240000000a00 */
[----:B0-----:R-:W2:Y:S02]  /*1150*/  LDG.E.64 R4, desc[UR36][R4.64] ;  /* 0x0000002404047981 */ /* 0x001ea4000c1e1b00 */
[----:B--2---:R-:W-:-:S04]  /*1160*/  ISETP.NE.U32.AND P0, PT, R4, RZ, PT ;  /* 0x000000ff0400720c */ /* 0x004fc80003f05070 */
[----:B------:R-:W-:-:S13]  /*1170*/  ISETP.NE.AND.EX P0, PT, R5, RZ, PT, P0 ;  /* 0x000000ff0500720c */ /* 0x000fda0003f05300 */
[----:B------:R-:W-:Y:S05]  /*1180*/  @!P0 BRA `(.L_x_12) ;  /* 0x0000000000088947 */ /* 0x000fea0003800000 */
[----:B------:R0:W5:Y:S01]  /*1190*/  LD.E R48, desc[UR36][R4.64] ;  /* 0x0000002404307980 */ /* 0x000162000c101900 */
[----:B------:R-:W-:Y:S05]  /*11a0*/  BRA `(.L_x_13) ;  /* 0x0000000000247947 */ /* 0x000fea0003800000 */
.L_x_12:
[----:B------:R-:W-:Y:S02]  /*11b0*/  ULDC.64 UR4, c[0x0][0x588] ;  /* 0x0001620000047ab9 */ /* 0x000fe40000000a00 */
[----:B------:R-:W-:-:S04]  /*11c0*/  ISETP.NE.U32.AND P0, PT, RZ, UR4, PT ;  /* 0x00000004ff007c0c */ /* 0x000fc8000bf05070 */
[----:B------:R-:W-:-:S13]  /*11d0*/  ISETP.NE.AND.EX P0, PT, RZ, UR5, PT, P0 ;  /* 0x00000005ff007c0c */ /* 0x000fda000bf05300 */
[----:B------:R-:W-:Y:S05]  /*11e0*/  @!P0 BRA `(.L_x_14) ;  /* 0x00000000000c8947 */ /* 0x000fea0003800000 */
[----:B------:R-:W0:Y:S02]  /*11f0*/  LDC.64 R48, c[0x0][0x588] ;  /* 0x00016200ff307b82 */ /* 0x000e240000000a00 */
[----:B0-----:R1:W5:Y:S01]  /*1200*/  LDG.E R48, desc[UR36][R48.64] ;  /* 0x0000002430307981 */ /* 0x001362000c1e1900 */
[----:B------:R-:W-:Y:S05]  /*1210*/  BRA `(.L_x_13) ;  /* 0x0000000000087947 */ /* 0x000fea0003800000 */
.L_x_14:
[----:B------:R-:W-:Y:S02]  /*1220*/  ULDC UR4, c[0x0][0x580] ;  /* 0x0001600000047ab9 */ /* 0x000fe40000000800 */
[----:B------:R-:W-:-:S07]  /*1230*/  IMAD.U32 R48, RZ, RZ, UR4 ;  /* 0x00000004ff307e24 */ /* 0x000fce000f8e00ff */
.L_x_13:
[----:B------:R-:W-:Y:S02]  /*1240*/  ULDC.64 UR4, c[0x0][0x5a0] ;  /* 0x0001680000047ab9 */ /* 0x000fe40000000a00 */
[----:B------:R-:W-:-:S04]  /*1250*/  ISETP.NE.U32.AND P0, PT, RZ, UR4, PT ;  /* 0x00000004ff007c0c */ /* 0x000fc8000bf05070 */
[----:B------:R-:W-:-:S13]  /*1260*/  ISETP.NE.AND.EX P0, PT, RZ, UR5, PT, P0 ;  /* 0x00000005ff007c0c */ /* 0x000fda000bf05300 */
[----:B------:R-:W-:Y:S05]  /*1270*/  @!P0 BRA `(.L_x_15) ;  /* 0x00000000001c8947 */ /* 0x000fea0003800000 */
[----:B0-----:R-:W0:Y:S02]  /*1280*/  LDC.64 R4, c[0x0][0x5a0] ;  /* 0x00016800ff047b82 */ /* 0x001e240000000a00 */
[----:B0-----:R-:W2:Y:S02]  /*1290*/  LDG.E.64 R4, desc[UR36][R4.64] ;  /* 0x0000002404047981 */ /* 0x001ea4000c1e1b00 */
[----:B--2---:R-:W-:-:S04]  /*12a0*/  ISETP.NE.U32.AND P0, PT, R4, RZ, PT ;  /* 0x000000ff0400720c */ /* 0x004fc80003f05070 */
[----:B------:R-:W-:-:S13]  /*12b0*/  ISETP.NE.AND.EX P0, PT, R5, RZ, PT, P0 ;  /* 0x000000ff0500720c */ /* 0x000fda0003f05300 */
[----:B------:R-:W-:Y:S05]  /*12c0*/  @!P0 BRA `(.L_x_15) ;  /* 0x0000000000088947 */ /* 0x000fea0003800000 */
[----:B-1----:R0:W5:Y:S01]  /*12d0*/  LD.E R49, desc[UR36][R4.64] ;  /* 0x0000002404317980 */ /* 0x002162000c101900 */
[----:B------:R-:W-:Y:S05]  /*12e0*/  BRA `(.L_x_16) ;  /* 0x0000000000247947 */ /* 0x000fea0003800000 */
.L_x_15:
[----:B------:R-:W-:Y:S02]  /*12f0*/  ULDC.64 UR4, c[0x0][0x590] ;  /* 0x0001640000047ab9 */ /* 0x000fe40000000a00 */
[----:B------:R-:W-:-:S04]  /*1300*/  ISETP.NE.U32.AND P0, PT, RZ, UR4, PT ;  /* 0x00000004ff007c0c */ /* 0x000fc8000bf05070 */
[----:B------:R-:W-:-:S13]  /*1310*/  ISETP.NE.AND.EX P0, PT, RZ, UR5, PT, P0 ;  /* 0x00000005ff007c0c */ /* 0x000fda000bf05300 */
[----:B------:R-:W-:Y:S05]  /*1320*/  @!P0 BRA `(.L_x_17) ;  /* 0x00000000000c8947 */ /* 0x000fea0003800000 */
[----:B0-----:R-:W1:Y:S02]  /*1330*/  LDC.64 R4, c[0x0][0x590] ;  /* 0x00016400ff047b82 */ /* 0x001e640000000a00 */
[----:B-1----:R1:W5:Y:S01]  /*1340*/  LDG.E R49, desc[UR36][R4.64] ;  /* 0x0000002404317981 */ /* 0x002362000c1e1900 */
[----:B------:R-:W-:Y:S05]  /*1350*/  BRA `(.L_x_16) ;  /* 0x0000000000087947 */ /* 0x000fea0003800000 */
.L_x_17:
[----:B------:R-:W-:Y:S02]  /*1360*/  ULDC UR4, c[0x0][0x584] ;  /* 0x0001610000047ab9 */ /* 0x000fe40000000800 */
[----:B-1----:R-:W-:-:S07]  /*1370*/  IMAD.U32 R49, RZ, RZ, UR4 ;  /* 0x00000004ff317e24 */ /* 0x002fce000f8e00ff */
.L_x_16:
[----:B------:R-:W-:-:S13]  /*1380*/  LOP3.LUT P0, RZ, R0, 0xff, RZ, 0xc0, !PT ;  /* 0x000000ff00ff7812 */ /* 0x000fda000780c0ff */
[----:B------:R-:W-:Y:S05]  /*1390*/  @!P0 EXIT ;  /* 0x000000000000894d */ /* 0x000fea0003800000 */
[----:B------:R-:W-:Y:S01]  /*13a0*/  ULDC UR4, c[0x0][0x28c] ;  /* 0x0000a30000047ab9 */ /* 0x000fe20000000800 */
[----:B------:R-:W-:Y:S01]  /*13b0*/  UMOV UR38, URZ ;  /* 0x0000003f00267c82 */ /* 0x000fe20008000000 */
[----:B------:R-:W-:Y:S01]  /*13c0*/  UIADD3 UR4, UR4, 0x3f, URZ ;  /* 0x0000003f04047890 */ /* 0x000fe2000fffe03f */
[----:B------:R-:W-:-:S03]  /*13d0*/  UMOV UR39, URZ ;  /* 0x0000003f00277c82 */ /* 0x000fc60008000000 */
[----:B------:R-:W-:-:S04]  /*13e0*/  USHF.R.S32.HI UR5, URZ, 0x1f, UR4 ;  /* 0x0000001f3f057899 */ /* 0x000fc80008011404 */
[----:B------:R-:W-:-:S04]  /*13f0*/  ULEA.HI UR5, UR5, UR4, URZ, 0x6 ;  /* 0x0000000405057291 */ /* 0x000fc8000f8f303f */
[----:B------:R-:W-:-:S12]  /*1400*/  USHF.R.S32.HI UR40, URZ, 0x6, UR5 ;  /* 0x000000063f287899 */ /* 0x000fd80008011405 */
.L_x_89:
[----:B------:R-:W-:Y:S01]  /*1410*/  LOP3.LUT R0, R18, 0x80, RZ, 0xc0, !PT ;  /* 0x0000008012007812 */ /* 0x000fe200078ec0ff */
[----:B------:R-:W2:Y:S01]  /*1420*/  S2UR UR7, SR_CgaCtaId ;  /* 0x00000000000779c3 */ /* 0x000ea20000008800 */
[----:B------:R-:W-:Y:S02]  /*1430*/  UMOV UR6, 0x400 ;  /* 0x0000040000067882 */ /* 0x000fe40000000000 */
[----:B------:R-:W-:-:S06]  /*1440*/  SHF.R.U32.HI R0, RZ, 0x7, R0 ;  /* 0x00000007ff007819 */ /* 0x000fcc0000011600 */
[----:B---3--:R-:W3:Y:S01]  /*1450*/  SHFL.IDX PT, R0, R0, RZ, 0x1f ;  /* 0x00001fff00007589 */ /* 0x008ee200000e0000 */
[----:B--2---:R-:W-:Y:S01]  /*1460*/  ULEA UR6, UR7, UR6, 0x18 ;  /* 0x0000000607067291 */ /* 0x004fe2000f8ec03f */
[----:B---3--:R-:W-:-:S13]  /*1470*/  R2UR UR4, R0 ;  /* 0x00000000000472ca */ /* 0x008fda00000e0000 */
[----:B------:R-:W-:-:S04]  /*1480*/  ULEA.HI UR5, UR4, UR4, URZ, 0x1 ;  /* 0x0000000404057291 */ /* 0x000fc8000f8f083f */
[----:B------:R-:W-:-:S04]  /*1490*/  ULOP3.LUT UR5, UR5, 0xffffe, URZ, 0xc0, !UPT ;  /* 0x000ffffe05057892 */ /* 0x000fc8000f8ec03f */
[----:B------:R-:W-:-:S03]  /*14a0*/  UIADD3 UR5, UR4, -UR5, URZ ;  /* 0x8000000504057290 */ /* 0x000fc6000fffe03f */
[----:B------:R-:W-:Y:S01]  /*14b0*/  ULDC UR4, c[0x0][0x28c] ;  /* 0x0000a30000047ab9 */ /* 0x000fe20000000800 */
[----:B------:R-:W-:Y:S01]  /*14c0*/  ULEA UR5, UR5, UR6, 0xc ;  /* 0x0000000605057291 */ /* 0x000fe2000f8e603f */
[----:B------:R-:W-:-:S03]  /*14d0*/  ISETP.LT.AND P0, PT, RZ, UR4, PT ;  /* 0x00000004ff007c0c */ /* 0x000fc6000bf01270 */
[----:B------:R-:W-:-:S04]  /*14e0*/  UIADD3 UR5, UR5, 0x200, URZ ;  /* 0x0000020005057890 */ /* 0x000fc8000fffe03f */
[----:B------:R-:W-:-:S04]  /*14f0*/  USHF.R.U32.HI UR5, URZ, 0x4, UR5 ;  /* 0x000000043f057899 */ /* 0x000fc80008011605 */
[----:B------:R-:W-:Y:S02]  /*1500*/  ULOP3.LUT UR41, UR5, 0x3fff, URZ, 0xc0, !UPT ;  /* 0x00003fff05297892 */ /* 0x000fe4000f8ec03f */
[----:B0-----:R-:W-:Y:S10]  /*1510*/  @P0 BRA `(.L_x_18) ;  /* 0x0000000000400947 */ /* 0x001ff40003800000 */
[----:B------:R-:W-:Y:S01]  /*1520*/  MOV R0, 0x0 ;  /* 0x0000000000007802 */ /* 0x000fe20000000f00 */
[----:B------:R-:W-:Y:S01]  /*1530*/  ULDC.64 UR4, c[0x4][0x68] ;  /* 0x01001a0000047ab9 */ /* 0x000fe20000000a00 */
[----:B------:R-:W-:Y:S01]  /*1540*/  ULDC.64 UR6, c[0x4][0x8] ;  /* 0x0100020000067ab9 */ /* 0x000fe20000000a00 */
[----:B01----:R-:W-:Y:S01]  /*1550*/  IMAD.U32 R4, RZ, RZ, UR4 ;  /* 0x00000004ff047e24 */ /* 0x003fe2000f8e00ff */
[----:B------:R0:W1:Y:S01]  /*1560*/  LDC.64 R14, c[0x4][R0] ;  /* 0x01000000000e7b82 */ /* 0x0000620000000a00 */
[----:B------:R-:W-:Y:S01]  /*1570*/  IMAD.U32 R5, RZ, RZ, UR5 ;  /* 0x00000005ff057e24 */ /* 0x000fe2000f8e00ff */
[----:B------:R-:W-:Y:S01]  /*1580*/  ULDC.64 UR4, c[0x4][0x70] ;  /* 0x01001c0000047ab9 */ /* 0x000fe20000000a00 */
[----:B------:R-:W-:Y:S02]  /*1590*/  IMAD.U32 R10, RZ, RZ, UR6 ;  /* 0x00000006ff0a7e24 */ /* 0x000fe4000f8e00ff */
[----:B------:R-:W-:Y:S02]  /*15a0*/  IMAD.U32 R6, RZ, RZ, UR4 ;  /* 0x00000004ff067e24 */ /* 0x000fe4000f8e00ff */
[----:B------:R-:W-:-:S02]  /*15b0*/  IMAD.U32 R7, RZ, RZ, UR5 ;  /* 0x00000005ff077e24 */ /* 0x000fc4000f8e00ff */
[----:B------:R-:W-:Y:S02]  /*15c0*/  IMAD.U32 R11, RZ, RZ, UR7 ;  /* 0x00000007ff0b7e24 */ /* 0x000fe4000f8e00ff */
[----:B------:R-:W-:Y:S02]  /*15d0*/  IMAD.MOV.U32 R8, RZ, RZ, 0x1e1 ;  /* 0x000001e1ff087424 */ /* 0x000fe400078e00ff */
[----:B------:R-:W-:Y:S02]  /*15e0*/  IMAD.MOV.U32 R12, RZ, RZ, 0x1 ;  /* 0x00000001ff0c7424 */ /* 0x000fe400078e00ff */
[----:B0-----:R-:W-:-:S07]  /*15f0*/  IMAD.MOV.U32 R13, RZ, RZ, RZ ;  /* 0x000000ffff0d7224 */ /* 0x001fce00078e00ff */
[----:B------:R-:W-:-:S07]  /*1600*/  LEPC R20, `(.L_x_18) ;  /* 0x000000001014794e */ /* 0x000fce0000000000 */
[----:B-1---5:R-:W-:Y:S05]  /*1610*/  CALL.ABS.NOINC R14 ;  /* 0x000000000e007343 */ /* 0x022fea0003c00000 */
.L_x_18:
[----:B------:R-:W-:-:S04]  /*1620*/  LOP3.LUT R0, R19, 0x1, RZ, 0xfc, !PT ;  /* 0x0000000113007812 */ /* 0x000fc800078efcff */
[----:B------:R-:W-:-:S13]  /*1630*/  ISETP.NE.AND P0, PT, R0, 0x3, PT ;  /* 0x000000030000780c */ /* 0x000fda0003f05270 */
[----:B------:R-:W-:Y:S05]  /*1640*/  @!P0 BRA `(.L_x_19) ;  /* 0x0000000000048947 */ /* 0x000fea0003800000 */
[----:B------:R-:W-:Y:S01]  /*1650*/  BPT.TRAP 0x1 ;  /* 0x000000040000795c */ /* 0x000fe20000300000 */
.L_x_19:
[----:B------:R-:W2:Y:S01]  /*1660*/  S2UR UR5, SR_CgaCtaId ;  /* 0x00000000000579c3 */ /* 0x000ea20000008800 */
[----:B------:R-:W-:Y:S01]  /*1670*/  UMOV UR4, 0x400 ;  /* 0x0000040000047882 */ /* 0x000fe20000000000 */
[----:B------:R-:W-:Y:S02]  /*1680*/  IMAD.U32 R0, RZ, RZ, UR38 ;  /* 0x00000026ff007e24 */ /* 0x000fe4000f8e00ff */
[----:B------:R-:W-:-:S03]  /*1690*/  IMAD.U32 R3, RZ, RZ, UR39 ;  /* 0x00000027ff037e24 */ /* 0x000fc6000f8e00ff */
[----:B------:R-:W-:Y:S01]  /*16a0*/  SHF.L.U32 R0, R0, 0x1f, RZ ;  /* 0x0000001f00007819 */ /* 0x000fe200000006ff */
[----:B--2---:R-:W-:-:S06]  /*16b0*/  ULEA UR4, UR5, UR4, 0x18 ;  /* 0x0000000405047291 */ /* 0x004fcc000f8ec03f */
[----:B------:R-:W-:-:S04]  /*16c0*/  IMAD.U32 R6, RZ, RZ, UR4 ;  /* 0x00000004ff067e24 */ /* 0x000fc8000f8e00ff */
[----:B------:R-:W-:-:S04]  /*16d0*/  IMAD R3, R3, 0x8, R6 ;  /* 0x0000000803037824 */ /* 0x000fc800078e0206 */
[----:B------:R2:W3:Y:S01]  /*16e0*/  SYNCS.PHASECHK.TRANS64.TRYWAIT P1, [R3+URZ], R0 ;  /* 0x00000000030075a7 */ /* 0x0004e2000802017f */
[----:B------:R-:W-:Y:S05]  /*16f0*/  @!P0 BRA `(.L_x_20) ;  /* 0x0000000000048947 */ /* 0x000fea0003800000 */
[----:B------:R-:W-:Y:S01]  /*1700*/  BPT.TRAP 0x1 ;  /* 0x000000040000795c */ /* 0x000fe20000300000 */
.L_x_20:
[----:B---3--:R-:W-:Y:S05]  /*1710*/  @P1 BRA `(.L_x_21) ;  /* 0x0000000000081947 */ /* 0x008fea0003800000 */
[----:B------:R-:W3:Y:S02]  /*1720*/  SYNCS.PHASECHK.TRANS64.TRYWAIT P1, [R3+URZ], R0 ;  /* 0x00000000030075a7 */ /* 0x000ee4000802017f */
[----:B---3--:R-:W-:Y:S05]  /*1730*/  @!P1 BRA `(.L_x_22) ;  /* 0x0000004400ec9947 */ /* 0x008fea0003800000 */
.L_x_21:
[----:B------:R-:W-:-:S04]  /*1740*/  UISETP.LT.AND UP0, UPT, UR40, 0x1, UPT ;  /* 0x000000012800788c */ /* 0x000fc8000bf01270 */
[----:B------:R-:W-:-:S06]  /*1750*/  USEL UR4, UR40, 0x1, UP0 ;  /* 0x0000000128047887 */ /* 0x000fcc0008000000 */
[----:B--23--:R-:W-:Y:S01]  /*1760*/  IMAD.U32 R0, RZ, RZ, UR4 ;  /* 0x00000004ff007e24 */ /* 0x00cfe2000f8e00ff */
[----:B------:R-:W-:Y:S05]  /*1770*/  WARPSYNC.ALL ;  /* 0x0000000000007948 */ /* 0x000fea0003800000 */
[----:B------:R-:W-:-:S04]  /*1780*/  IADD3 R0, -R0, UR40, RZ ;  /* 0x0000002800007c10 */ /* 0x000fc8000fffe1ff */
[----:B------:R-:W-:Y:S02]  /*1790*/  ISETP.GE.AND P1, PT, R0, 0x1, PT ;  /* 0x000000010000780c */ /* 0x000fe40003f26270 */
[----:B------:R-:W-:Y:S01]  /*17a0*/  R2UR UR4, R6 ;  /* 0x00000000060472ca */ /* 0x000fe200000e0000 */
[----:B------:R-:W-:Y:S01]  /*17b0*/  WARPGROUP.ARRIVE ;  /* 0x00000000000079c5 */ /* 0x000fe20000000000 */
[----:B------:R-:W-:Y:S01]  /*17c0*/  UMOV UR9, 0x80000020 ;  /* 0x8000002000097882 */ /* 0x000fe20000000000 */
[----:B------:R-:W-:-:S10]  /*17d0*/  UMOV UR11, 0x80000020 ;  /* 0x80000020000b7882 */ /* 0x000fd40000000000 */
[----:B------:R-:W-:-:S04]  /*17e0*/  UIADD3 UR4, UR4, 0x28200, URZ ;  /* 0x0002820004047890 */ /* 0x000fc8000fffe03f */
[----:B------:R-:W-:-:S04]  /*17f0*/  USHF.R.U32.HI UR4, URZ, 0x4, UR4 ;  /* 0x000000043f047899 */ /* 0x000fc80008011604 */
[----:B------:R-:W-:Y:S02]  /*1800*/  ULOP3.LUT UR5, UR4, 0x3fff, URZ, 0xc0, !UPT ;  /* 0x00003fff04057892 */ /* 0x000fe4000f8ec03f */
[----:B------:R-:W-:Y:S02]  /*1810*/  ULOP3.LUT UR4, UR41, 0x10000, URZ, 0xfc, !UPT ;  /* 0x0001000029047892 */ /* 0x000fe4000f8efc3f */
[----:B------:R-:W-:Y:S02]  /*1820*/  ULOP3.LUT UR5, UR5, 0x10000, URZ, 0xfc, !UPT ;  /* 0x0001000005057892 */ /* 0x000fe4000f8efc3f */
[----:B------:R-:W-:Y:S02]  /*1830*/  ULEA UR6, UR39, UR4, 0x9 ;  /* 0x0000000427067291 */ /* 0x000fe4000f8e483f */
[----:B------:R-:W-:-:S04]  /*1840*/  UIMAD UR7, UR39, 0xc0, UR5 ;  /* 0x000000c0270778a4 */ /* 0x000fc8000f8e0205 */
[----:B------:R-:W-:Y:S01]  /*1850*/  UIADD3 UR12, UR7, 0x40, URZ ;  /* 0x00000040070c7890 */ /* 0x000fe2000fffe03f */
[----:B------:R-:W-:Y:S02]  /*1860*/  UMOV UR8, UR6 ;  /* 0x0000000600087c82 */ /* 0x000fe40008000000 */
[----:B------:R-:W-:Y:S01]  /*1870*/  UMOV UR10, UR7 ;  /* 0x00000007000a7c82 */ /* 0x000fe20008000000 */
[----:B------:R-:W-:Y:S01]  /*1880*/  UIADD3 UR13, UR7, 0x80, URZ ;  /* 0x00000080070d7890 */ /* 0x000fe2000fffe03f */
[----:B------:R-:W-:Y:S01]  /*1890*/  IGMMA.64x16x32.S8.S8 R40, gdesc[UR8], RZ, !UPT, gsb0 ;  /* 0x00600000082879f1 */ /* 0x000fe2000c0410ff */
[----:B------:R-:W-:Y:S01]  /*18a0*/  UMOV UR11, 0x80000020 ;  /* 0x80000020000b7882 */ /* 0x000fe20000000000 */
[----:B------:R-:W-:Y:S01]  /*18b0*/  UMOV UR10, UR12 ;  /* 0x0000000c000a7c82 */ /* 0x000fe20008000000 */
[----:B------:R-:W-:Y:S02]  /*18c0*/  WARPGROUP.DEPBAR.LE gsb0, 0x0 ;  /* 0x00008000000079c5 */ /* 0x000fe40000010000 */
[----:B------:R-:W-:-:S06]  /*18d0*/  WARPGROUP.ARRIVE ;  /* 0x00000000000079c5 */ /* 0x000fcc0000000000 */
[----:B------:R-:W-:Y:S01]  /*18e0*/  IGMMA.64x16x32.S8.S8 R32, gdesc[UR8], RZ, !UPT, gsb0 ;  /* 0x00600000082079f1 */ /* 0x000fe2000c0410ff */
[----:B------:R-:W-:Y:S01]  /*18f0*/  UMOV UR10, UR13 ;  /* 0x0000000d000a7c82 */ /* 0x000fe20008000000 */
[----:B------:R-:W-:Y:S01]  /*1900*/  UMOV UR11, 0x80000020 ;  /* 0x80000020000b7882 */ /* 0x000fe20000000000 */
[----:B------:R-:W-:Y:S02]  /*1910*/  WARPGROUP.DEPBAR.LE gsb0, 0x0 ;  /* 0x00008000000079c5 */ /* 0x000fe40000010000 */
[----:B------:R-:W-:-:S06]  /*1920*/  WARPGROUP.ARRIVE ;  /* 0x00000000000079c5 */ /* 0x000fcc0000000000 */
[----:B------:R-:W-:Y:S01]  /*1930*/  IGMMA.64x16x32.S8.S8 R24, gdesc[UR8], RZ, !UPT, gsb0 ;  /* 0x00600000081879f1 */ /* 0x000fe2000c0410ff */
[----:B------:R-:W-:Y:S02]  /*1940*/  UIADD3 UR8, UR6, 0x2, URZ ;  /* 0x0000000206087890 */ /* 0x000fe4000fffe03f */
[----:B------:R-:W-:Y:S01]  /*1950*/  UIADD3 UR10, UR7, 0x2, URZ ;  /* 0x00000002070a7890 */ /* 0x000fe2000fffe03f */
[----:B------:R-:W-:Y:S01]  /*1960*/  UMOV UR9, 0x80000020 ;  /* 0x8000002000097882 */ /* 0x000fe20000000000 */
[----:B------:R-:W-:Y:S01]  /*1970*/  UMOV UR11, 0x80000020 ;  /* 0x80000020000b7882 */ /* 0x000fe20000000000 */
[----:B------:R-:W-:Y:S02]  /*1980*/  UIADD3 UR6, UR7, 0x42, URZ ;  /* 0x0000004207067890 */ /* 0x000fe4000fffe03f */
[----:B------:R-:W-:Y:S01]  /*1990*/  UIADD3 UR7, UR7, 0x82, URZ ;  /* 0x0000008207077890 */ /* 0x000fe2000fffe03f */
[----:B------:R-:W-:Y:S02]  /*19a0*/  WARPGROUP.DEPBAR.LE gsb0, 0x0 ;  /* 0x00008000000079c5 */ /* 0x000fe40000010000 */
[----:B------:R-:W-:-:S06]  /*19b0*/  WARPGROUP.ARRIVE ;  /* 0x00000000000079c5 */ /* 0x000fcc0000000000 */
[----:B------:R-:W-:Y:S01]  /*19c0*/  IGMMA.64x16x32.S8.S8 R40, gdesc[UR8], R40, gsb0 ;  /* 0x00600000082879f1 */ /* 0x000fe20008041028 */
[----:B------:R-:W-:Y:S01]  /*19d0*/  UMOV UR10, UR6 ;  /* 0x00000006000a7c82 */ /* 0x000fe20008000000 */
[----:B------:R-:W-:Y:S01]  /*19e0*/  UMOV UR11, 0x80000020 ;  /* 0x80000020000b7882 */ /* 0x000fe20000000000 */
[----:B------:R-:W-:Y:S02]  /*19f0*/  WARPGROUP.DEPBAR.LE gsb0, 0x0 ;  /* 0x00008000000079c5 */ /* 0x000fe40000010000 */
[----:B------:R-:W-:-:S06]  /*1a00*/  WARPGROUP.ARRIVE ;  /* 0x00000000000079c5 */ /* 0x000fcc0000000000 */
[----:B------:R-:W-:Y:S01]  /*1a10*/  IGMMA.64x16x32.S8.S8 R32, gdesc[UR8], R32, gsb0 ;  /* 0x00600000082079f1 */ /* 0x000fe20008041020 */
[----:B------:R-:W-:Y:S01]  /*1a20*/  UMOV UR10, UR7 ;  /* 0x00000007000a7c82 */ /* 0x000fe20008000000 */
[----:B------:R-:W-:Y:S01]  /*1a30*/  UMOV UR11, 0x80000020 ;  /* 0x80000020000b7882 */ /* 0x000fe20000000000 */
[----:B------:R-:W-:Y:S02]  /*1a40*/  WARPGROUP.DEPBAR.LE gsb0, 0x0 ;  /* 0x00008000000079c5 */ /* 0x000fe40000010000 */
[----:B------:R-:W-:-:S06]  /*1a50*/  WARPGROUP.ARRIVE ;  /* 0x00000000000079c5 */ /* 0x000fcc0000000000 */
[----:B------:R-:W-:Y:S03]  /*1a60*/  IGMMA.64x16x32.S8.S8 R24, gdesc[UR8], R24, gsb0 ;  /* 0x00600000081879f1 */ /* 0x000fe60008041018 */
[----:B------:R-:W-:Y:S02]  /*1a70*/  WARPGROUP.DEPBAR.LE gsb0, 0x0 ;  /* 0x00008000000079c5 */ /* 0x000fe40000010000 */
[----:B------:R-:W-:Y:S05]  /*1a80*/  @!P1 BRA `(.L_x_23) ;  /* 0x00000004004c9947 */ /* 0x000fea0003800000 */
[----:B------:R-:W-:Y:S02]  /*1a90*/  UIADD3 UR6, UR39, 0x1, URZ ;  /* 0x0000000127067890 */ /* 0x000fe4000fffe03f */
[----:B------:R-:W-:Y:S02]  /*1aa0*/  IMAD.U32 R3, RZ, RZ, UR39 ;  /* 0x00000027ff037e24 */ /* 0x000fe4000f8e00ff */
[----:B------:R-:W-:-:S04]  /*1ab0*/  UISETP.NE.AND UP0, UPT, UR6, 0x14, UPT ;  /* 0x000000140600788c */ /* 0x000fc8000bf05270 */
[----:B------:R-:W-:Y:S02]  /*1ac0*/  USEL UR7, URZ, 0x1, UP0 ;  /* 0x000000013f077887 */ /* 0x000fe40008000000 */
[----:B------:R-:W-:Y:S02]  /*1ad0*/  USEL UR6, UR6, URZ, UP0 ;  /* 0x0000003f06067287 */ /* 0x000fe40008000000 */
[----:B------:R-:W-:-:S06]  /*1ae0*/  ULOP3.LUT UR7, UR38, UR7, URZ, 0x3c, !UPT ;  /* 0x0000000726077292 */ /* 0x000fcc000f8e3c3f */
[----:B------:R-:W-:-:S07]  /*1af0*/  IMAD.U32 R7, RZ, RZ, UR7 ;  /* 0x00000007ff077e24 */ /* 0x000fce000f8e00ff */
.L_x_30:
[----:B------:R-:W-:Y:S05]  /*1b00*/  @!P0 BRA `(.L_x_24) ;  /* 0x0000000000048947 */ /* 0x000fea0003800000 */
[----:B------:R-:W-:Y:S01]  /*1b10*/  BPT.TRAP 0x1 ;  /* 0x000000040000795c */ /* 0x000fe20000300000 */
.L_x_24:
[----:B------:R-:W2:Y:S01]  /*1b20*/  S2UR UR8, SR_CgaCtaId ;  /* 0x00000000000879c3 */ /* 0x000ea20000008800 */
[----:B------:R-:W-:Y:S01]  /*1b30*/  UMOV UR7, 0x400 ;  /* 0x0000040000077882 */ /* 0x000fe20000000000 */
[----:B01----:R-:W-:Y:S01]  /*1b40*/  IMAD.U32 R5, RZ, RZ, UR6 ;  /* 0x00000006ff057e24 */ /* 0x003fe2000f8e00ff */
[----:B------:R-:W-:Y:S01]  /*1b50*/  SHF.L.U32 R4, R7, 0x1f, RZ ;  /* 0x0000001f07047819 */ /* 0x000fe200000006ff */
[----:B--2---:R-:W-:-:S06]  /*1b60*/  ULEA UR7, UR8, UR7, 0x18 ;  /* 0x0000000708077291 */ /* 0x004fcc000f8ec03f */
[----:B------:R-:W-:-:S04]  /*1b70*/  IMAD.U32 R6, RZ, RZ, UR7 ;  /* 0x00000007ff067e24 */ /* 0x000fc8000f8e00ff */
[----:B------:R-:W-:-:S04]  /*1b80*/  IMAD R5, R5, 0x8, R6 ;  /* 0x0000000805057824 */ /* 0x000fc800078e0206 */
[----:B------:R0:W1:Y:S01]  /*1b90*/  SYNCS.PHASECHK.TRANS64.TRYWAIT P1, [R5+URZ], R4 ;  /* 0x00000004050075a7 */ /* 0x000062000802017f */
[----:B------:R-:W-:Y:S05]  /*1ba0*/  @!P0 BRA `(.L_x_25) ;  /* 0x0000000000048947 */ /* 0x000fea0003800000 */
[----:B------:R-:W-:Y:S01]  /*1bb0*/  BPT.TRAP 0x1 ;  /* 0x000000040000795c */ /* 0x000fe20000300000 */
.L_x_25:
[----:B-1----:R-:W-:Y:S05]  /*1bc0*/  @P1 BRA `(.L_x_26) ;  /* 0x0000000000081947 */ /* 0x002fea0003800000 */
[----:B------:R-:W1:Y:S02]  /*1bd0*/  SYNCS.PHASECHK.TRANS64.TRYWAIT P1, [R5+URZ], R4 ;  /* 0x00000004050075a7 */ /* 0x000e64000802017f */
[----:B-1----:R-:W-:Y:S05]  /*1be0*/  @!P1 BRA `(.L_x_27) ;  /* 0x0000004000d49947 */ /* 0x002fea0003800000 */
.L_x_26:
[----:B------:R-:W-:Y:S01]  /*1bf0*/  ULEA UR7, UR6, UR4, 0x9 ;  /* 0x0000000406077291 */ /* 0x000fe2000f8e483f */
[----:B------:R-:W-:Y:S01]  /*1c00*/  WARPGROUP.ARRIVE ;  /* 0x00000000000079c5 */ /* 0x000fe20000000000 */
[----:B------:R-:W-:Y:S01]  /*1c10*/  UIMAD UR12, UR6, 0xc0, UR5 ;  /* 0x000000c0060c78a4 */ /* 0x000fe2000f8e0205 */
[----:B------:R-:W-:Y:S01]  /*1c20*/  UMOV UR9, 0x80000020 ;  /* 0x8000002000097882 */ /* 0x000fe20000000000 */
[----:B------:R-:W-:Y:S02]  /*1c30*/  UMOV UR11, 0x80000020 ;  /* 0x80000020000b7882 */ /* 0x000fe40000000000 */
[----:B------:R-:W-:Y:S01]  /*1c40*/  UIADD3 UR13, UR12, 0x40, URZ ;  /* 0x000000400c0d7890 */ /* 0x000fe2000fffe03f */
[----:B------:R-:W-:Y:S02]  /*1c50*/  UMOV UR8, UR7 ;  /* 0x0000000700087c82 */ /* 0x000fe40008000000 */
[----:B------:R-:W-:Y:S01]  /*1c60*/  UMOV UR10, UR12 ;  /* 0x0000000c000a7c82 */ /* 0x000fe20008000000 */
[----:B------:R-:W-:Y:S01]  /*1c70*/  UIADD3 UR14, UR12, 0x80, URZ ;  /* 0x000000800c0e7890 */ /* 0x000fe2000fffe03f */
[----:B------:R-:W-:Y:S01]  /*1c80*/  IGMMA.64x16x32.S8.S8 R40, gdesc[UR8], R40, gsb0 ;  /* 0x00600000082879f1 */ /* 0x000fe20008041028 */
[----:B------:R-:W-:Y:S01]  /*1c90*/  UMOV UR11, 0x80000020 ;  /* 0x80000020000b7882 */ /* 0x000fe20000000000 */
[----:B------:R-:W-:Y:S01]  /*1ca0*/  UMOV UR10, UR13 ;  /* 0x0000000d000a7c82 */ /* 0x000fe20008000000 */
[----:B------:R-:W-:-:S02]  /*1cb0*/  WARPGROUP.DEPBAR.LE gsb0, 0x0 ;  /* 0x00008000000079c5 */ /* 0x000fc40000010000 */
[----:B------:R-:W-:-:S06]  /*1cc0*/  WARPGROUP.ARRIVE ;  /* 0x00000000000079c5 */ /* 0x000fcc0000000000 */
[----:B------:R-:W-:Y:S01]  /*1cd0*/  IGMMA.64x16x32.S8.S8 R32, gdesc[UR8], R32, gsb0 ;  /* 0x00600000082079f1 */ /* 0x000fe20008041020 */
[----:B------:R-:W-:Y:S01]  /*1ce0*/  UMOV UR10, UR14 ;  /* 0x0000000e000a7c82 */ /* 0x000fe20008000000 */
[----:B------:R-:W-:Y:S01]  /*1cf0*/  UMOV UR11, 0x80000020 ;  /* 0x80000020000b7882 */ /* 0x000fe20000000000 */
[----:B------:R-:W-:Y:S02]  /*1d00*/  WARPGROUP.DEPBAR.LE gsb0, 0x0 ;  /* 0x00008000000079c5 */ /* 0x000fe40000010000 */
[----:B------:R-:W-:-:S06]  /*1d10*/  WARPGROUP.ARRIVE ;  /* 0x00000000000079c5 */ /* 0x000fcc0000000000 */
[----:B------:R-:W-:Y:S01]  /*1d20*/  IGMMA.64x16x32.S8.S8 R24, gdesc[UR8], R24, gsb0 ;  /* 0x00600000081879f1 */ /* 0x000fe20008041018 */
        /* <DEDUP_REMOVED lines=21> */
[----:B------:R-:W-:Y:S01]  /*1e80*/  BPT.TRAP 0x1 ;  /* 0x000000040000795c */ /* 0x000fe20000300000 */
.L_x_28:
[----:B------:R-:W-:-:S13]  /*1e90*/  ISETP.NE.AND P1, PT, R23, RZ, PT ;  /* 0x000000ff1700720c */ /* 0x000fda0003f25270 */
[----:B01----:R-:W-:-:S04]  /*1ea0*/  @P1 IMAD R4, R3, 0x8, R6 ;  /* 0x0000000803041824 */ /* 0x003fc800078e0206 */
[----:B------:R-:W-:-:S05]  /*1eb0*/  @P1 VIADD R5, R4, 0xa0 ;  /* 0x000000a004051836 */ /* 0x000fca0000000000 */
[----:B------:R-:W-:-:S04]  /*1ec0*/  @P1 PRMT R5, R22, 0x654, R5 ;  /* 0x0000065416051816 */ /* 0x000fc80000000005 */
[----:B------:R0:W-:Y:S01]  /*1ed0*/  @P1 SYNCS.ARRIVE.TRANS64.RED.A1T0 RZ, [R5+URZ], RZ ;  /* 0x000000ff05ff19a7 */ /* 0x0001e2000810043f */
[----:B------:R-:W-:-:S13]  /*1ee0*/  ISETP.GT.U32.AND P1, PT, R19, 0x1, PT ;  /* 0x000000011300780c */ /* 0x000fda0003f24070 */
[----:B0-----:R-:W-:Y:S05]  /*1ef0*/  @P1 BRA `(.L_x_29) ;  /* 0x0000000000041947 */ /* 0x001fea0003800000 */
[----:B------:R-:W-:Y:S01]  /*1f00*/  BPT.TRAP 0x1 ;  /* 0x000000040000795c */ /* 0x000fe20000300000 */
.L_x_29:
[----:B------:R-:W-:Y:S01]  /*1f10*/  UIADD3 UR6, UR6, 0x1, URZ ;  /* 0x0000000106067890 */ /* 0x000fe2000fffe03f */
[C---:B------:R-:W-:Y:S01]  /*1f20*/  ISETP.GT.AND P2, PT, R0.reuse, 0x1, PT ;  /* 0x000000010000780c */ /* 0x040fe20003f44270 */
[----:B------:R-:W-:Y:S02]  /*1f30*/  VIADD R3, R3, 0x1 ;  /* 0x0000000103037836 */ /* 0x000fe40000000000 */
[----:B------:R-:W-:Y:S01]  /*1f40*/  UISETP.NE.AND UP0, UPT, UR6, 0x14, UPT ;  /* 0x000000140600788c */ /* 0x000fe2000bf05270 */
[----:B------:R-:W-:Y:S02]  /*1f50*/  VIADD R0, R0, 0xffffffff ;  /* 0xffffffff00007836 */ /* 0x000fe40000000000 */
[C---:B------:R-:W-:Y:S01]  /*1f60*/  ISETP.NE.AND P1, PT, R3.reuse, 0x14, PT ;  /* 0x000000140300780c */ /* 0x040fe20003f25270 */
[----:B------:R-:W-:Y:S02]  /*1f70*/  USEL UR7, URZ, 0x1, UP0 ;  /* 0x000000013f077887 */ /* 0x000fe40008000000 */
[----:B------:R-:W-:Y:S01]  /*1f80*/  USEL UR6, UR6, URZ, UP0 ;  /* 0x0000003f06067287 */ /* 0x000fe20008000000 */
[----:B------:R-:W-:-:S03]  /*1f90*/  SEL R3, R3, RZ, P1 ;  /* 0x000000ff03037207 */ /* 0x000fc60000800000 */
[----:B------:R-:W-:Y:S01]  /*1fa0*/  LOP3.LUT R7, R7, UR7, RZ, 0x3c, !PT ;  /* 0x0000000707077c12 */ /* 0x000fe2000f8e3cff */
[----:B------:R-:W-:Y:S07]  /*1fb0*/  @P2 BRA `(.L_x_30) ;  /* 0xfffffff800d02947 */ /* 0x000fee000383ffff */
.L_x_23:
[----:B------:R-:W2:Y:S02]  /*1fc0*/  LDC R0, c[0x0][0x28c] ;  /* 0x0000a300ff007b82 */ /* 0x000ea40000000800 */
[----:B--2---:R-:W-:-:S13]  /*1fd0*/  ISETP.GE.AND P1, PT, R0, 0x1, PT ;  /* 0x000000010000780c */ /* 0x004fda0003f26270 */
[----:B------:R-:W-:Y:S05]  /*1fe0*/  @!P1 BRA `(.L_x_31) ;  /* 0x0000000000509947 */ /* 0x000fea0003800000 */
[----:B------:R-:W-:Y:S05]  /*1ff0*/  @!P0 BRA `(.L_x_32) ;  /* 0x0000000000048947 */ /* 0x000fea0003800000 */
[----:B------:R-:W-:Y:S01]  /*2000*/  BPT.TRAP 0x1 ;  /* 0x000000040000795c */ /* 0x000fe20000300000 */
.L_x_32:
[----:B------:R-:W-:Y:S01]  /*2010*/  ISETP.NE.AND P0, PT, R23, RZ, PT ;  /* 0x000000ff1700720c */ /* 0x000fe20003f05270 */
[----:B------:R-:W-:Y:S01]  /*2020*/  BSSY B0, `(.L_x_33) ;  /* 0x000000e000007945 */ /* 0x000fe20003800000 */
[----:B------:R-:W-:-:S11]  /*2030*/  ISETP.GT.U32.AND P1, PT, R19, 0x1, PT ;  /* 0x000000011300780c */ /* 0x000fd60003f24070 */
[----:B------:R-:W-:Y:S05]  /*2040*/  @!P0 BRA `(.L_x_34) ;  /* 0x00000000002c8947 */ /* 0x000fea0003800000 */
[----:B------:R-:W-:-:S04]  /*2050*/  UISETP.LT.AND UP0, UPT, UR40, 0x1, UPT ;  /* 0x000000012800788c */ /* 0x000fc8000bf01270 */
[----:B------:R-:W-:-:S04]  /*2060*/  USEL UR6, UR40, 0x1, UP0 ;  /* 0x0000000128067887 */ /* 0x000fc80008000000 */
[----:B------:R-:W-:-:S04]  /*2070*/  UIADD3 UR6, UR39, UR40, -UR6 ;  /* 0x0000002827067290 */ /* 0x000fc8000fffe806 */
[----:B------:R-:W-:-:S04]  /*2080*/  UIMAD.WIDE.U32 UR4, UR6, -0x33333333, URZ ;  /* 0xcccccccd060478a5 */ /* 0x000fc8000f8e003f */
[----:B------:R-:W-:-:S04]  /*2090*/  USHF.R.U32.HI UR4, URZ, 0x4, UR5 ;  /* 0x000000043f047899 */ /* 0x000fc80008011605 */
[----:B------:R-:W-:-:S06]  /*20a0*/  UIMAD UR6, UR4, -0x14, UR6 ;  /* 0xffffffec040678a4 */ /* 0x000fcc000f8e0206 */
[----:B------:R-:W-:-:S04]  /*20b0*/  IMAD.U32 R3, RZ, RZ, UR6 ;  /* 0x00000006ff037e24 */ /* 0x000fc8000f8e00ff */
[----:B------:R-:W-:-:S04]  /*20c0*/  IMAD R0, R3, 0x8, R6 ;  /* 0x0000000803007824 */ /* 0x000fc800078e0206 */
[----:B------:R-:W-:-:S05]  /*20d0*/  VIADD R3, R0, 0xa0 ;  /* 0x000000a000037836 */ /* 0x000fca0000000000 */
[----:B------:R-:W-:-:S04]  /*20e0*/  PRMT R3, R22, 0x654, R3 ;  /* 0x0000065416037816 */ /* 0x000fc80000000003 */
[----:B------:R2:W-:Y:S03]  /*20f0*/  SYNCS.ARRIVE.TRANS64.RED.A1T0 RZ, [R3+URZ], RZ ;  /* 0x000000ff03ff79a7 */ /* 0x0005e6000810043f */
.L_x_34:
[----:B------:R-:W-:Y:S05]  /*2100*/  BSYNC B0 ;  /* 0x0000000000007941 */ /* 0x000fea0003800000 */
.L_x_33:
[----:B------:R-:W-:Y:S05]  /*2110*/  @P1 BRA `(.L_x_31) ;  /* 0x0000000000041947 */ /* 0x000fea0003800000 */
[----:B------:R-:W-:Y:S01]  /*2120*/  BPT.TRAP 0x1 ;  /* 0x000000040000795c */ /* 0x000fe20000300000 */
.L_x_31:
[----:B------:R-:W3:Y:S01]  /*2130*/  LDC R8, c[0x0][0x288] ;  /* 0x0000a200ff087b82 */ /* 0x000ee20000000800 */
[--C-:B------:R-:W-:Y:S01]  /*2140*/  SHF.R.U32.HI R0, RZ, 0x2, R18.reuse ;  /* 0x00000002ff007819 */ /* 0x100fe20000011612 */
[----:B------:R-:W-:Y:S01]  /*2150*/  IMAD R7, R52, 0x30, RZ ;  /* 0x0000003034077824 */ /* 0x000fe200078e02ff */
[----:B01----:R-:W-:Y:S01]  /*2160*/  SHF.R.U32.HI R5, RZ, 0x7, R18 ;  /* 0x00000007ff057819 */ /* 0x003fe20000011612 */
[----:B------:R-:W-:Y:S01]  /*2170*/  UIADD3 UR39, UR40, UR39, URZ ;  /* 0x0000002728277290 */ /* 0x000fe2000fffe03f */
[----:B--2---:R-:W-:Y:S01]  /*2180*/  LOP3.LUT R3, R0, 0x7, RZ, 0xc0, !PT ;  /* 0x0000000700037812 */ /* 0x004fe200078ec0ff */
[----:B------:R-:W-:Y:S01]  /*2190*/  IMAD.SHL.U32 R11, R51, 0x80, RZ ;  /* 0x00000080330b7824 */ /* 0x000fe200078e00ff */
[----:B------:R-:W-:Y:S01]  /*21a0*/  LOP3.LUT R0, R5, 0x1, RZ, 0xc0, !PT ;  /* 0x0000000105007812 */ /* 0x000fe200078ec0ff */
[----:B------:R-:W-:Y:S01]  /*21b0*/  UISETP.GT.U32.AND UP0, UPT, UR39, 0x13, UPT ;  /* 0x000000132700788c */ /* 0x000fe2000bf04070 */
[----:B------:R-:W-:Y:S01]  /*21c0*/  LOP3.LUT R4, R18, 0x60, RZ, 0xc0, !PT ;  /* 0x0000006012047812 */ /* 0x000fe200078ec0ff */
[----:B------:R-:W-:Y:S01]  /*21d0*/  ULDC UR7, c[0x0][0x284] ;  /* 0x0000a10000077ab9 */ /* 0x000fe20000000800 */
[----:B------:R-:W-:Y:S01]  /*21e0*/  UISETP.GE.U32.AND UP1, UPT, UR40, 0x14, UPT ;  /* 0x000000142800788c */ /* 0x000fe2000bf26070 */
[----:B------:R-:W-:Y:S01]  /*21f0*/  IMAD.SHL.U32 R10, R0, 0x40, RZ ;  /* 0x00000040000a7824 */ /* 0x000fe200078e00ff */
[----:B------:R-:W-:Y:S01]  /*2200*/  SHF.R.U32.HI R6, RZ, 0x1, R4 ;  /* 0x00000001ff067819 */ /* 0x000fe20000011604 */
[----:B------:R-:W-:Y:S01]  /*2210*/  UISETP.LT.U32.AND UP0, UPT, UR40, 0x14, UP0 ;  /* 0x000000142800788c */ /* 0x000fe20008701070 */
[----:B------:R-:W-:Y:S01]  /*2220*/  LOP3.LUT R4, R18, 0x3, RZ, 0xc0, !PT ;  /* 0x0000000312047812 */ /* 0x000fe200078ec0ff */
[----:B------:R-:W-:Y:S01]  /*2230*/  ULDC.64 UR8, c[0x0][0x5d0] ;  /* 0x0001740000087ab9 */ /* 0x000fe20000000a00 */
[--C-:B------:R-:W-:Y:S01]  /*2240*/  IADD3 R5, RZ, -R6, -R3.reuse ;  /* 0x80000006ff057210 */ /* 0x100fe20007ffe803 */
[----:B------:R-:W-:Y:S01]  /*2250*/  UIMAD.WIDE.U32 UR4, UR39, -0x33333333, URZ ;  /* 0xcccccccd270478a5 */ /* 0x000fe2000f8e003f */
[----:B------:R-:W-:Y:S01]  /*2260*/  LOP3.LUT R3, R10, 0x40, R3, 0xe2, !PT ;  /* 0x000000400a037812 */ /* 0x000fe200078ee203 */
[----:B------:R-:W-:Y:S01]  /*2270*/  USEL UR6, URZ, 0x1, !UP0 ;  /* 0x000000013f067887 */ /* 0x000fe2000c000000 */
[----:B------:R-:W-:Y:S01]  /*2280*/  SHF.R.S32.HI R14, RZ, 0x1f, R53 ;  /* 0x0000001fff0e7819 */ /* 0x000fe20000011435 */
[----:B------:R-:W-:Y:S01]  /*2290*/  IMAD R0, R0, -0x40, R5 ;  /* 0xffffffc000007824 */ /* 0x000fe200078e0205 */
[----:B------:R-:W-:Y:S01]  /*22a0*/  USHF.R.U32.HI UR4, URZ, 0x4, UR5 ;  /* 0x000000043f047899 */ /* 0x000fe20008011605 */
[----:B---3--:R-:W-:Y:S01]  /*22b0*/  IMAD R10, R4, -0x2, R8 ;  /* 0xfffffffe040a7824 */ /* 0x008fe200078e0208 */
[----:B------:R-:W-:Y:S01]  /*22c0*/  ISETP.GE.AND P0, PT, R7, R8, PT ;  /* 0x000000080700720c */ /* 0x000fe20003f06270 */
[----:B------:R-:W-:Y:S01]  /*22d0*/  IMAD.SHL.U32 R8, R18, 0x2, RZ ;  /* 0x0000000212087824 */ /* 0x000fe200078e00ff */
[----:B------:R-:W-:Y:S01]  /*22e0*/  ULOP3.LUT UR38, UR38, UR6, URZ, 0x3c, !UPT ;  /* 0x0000000626267292 */ /* 0x000fe2000f8e3c3f */
[----:B------:R-:W-:Y:S01]  /*22f0*/  IMAD R4, R14, UR8, RZ ;  /* 0x000000080e047c24 */ /* 0x000fe2000f8e02ff */
[----:B------:R-:W-:Y:S01]  /*2300*/  ISETP.GE.OR P0, PT, R11, UR7, P0 ;  /* 0x000000070b007c0c */ /* 0x000fe20008706670 */
[----:B------:R-:W-:Y:S01]  /*2310*/  IMAD.WIDE R12, R51, 0x80, RZ ;  /* 0x00000080330c7825 */ /* 0x000fe200078e02ff */
[----:B------:R-:W-:Y:S01]  /*2320*/  LOP3.LUT R8, R7, 0x6, R8, 0xf8, !PT ;  /* 0x0000000607087812 */ /* 0x000fe200078ef808 */
[----:B------:R-:W-:Y:S01]  /*2330*/  UIMAD UR39, UR4, -0x14, UR39 ;  /* 0xffffffec042778a4 */ /* 0x000fe2000f8e0227 */
[----:B------:R-:W-:Y:S01]  /*2340*/  IADD3 R52, -R11, UR7, R0 ;  /* 0x000000070b347c10 */ /* 0x000fe2000fffe100 */
[----:B------:R-:W-:Y:S01]  /*2350*/  IMAD R15, R53, UR9, R4 ;  /* 0x00000009350f7c24 */ /* 0x000fe2000f8e0204 */
[----:B------:R-:W-:Y:S01]  /*2360*/  SHF.R.S32.HI R9, RZ, 0x1f, R8 ;  /* 0x0000001fff097819 */ /* 0x000fe20000011408 */
[----:B------:R-:W-:Y:S01]  /*2370*/  @UP1 ULOP3.LUT UR38, UR38, 0x1, UR4, 0x78, !UPT ;  /* 0x0000000126261892 */ /* 0x000fe2000f8e7804 */
[----:B------:R-:W-:Y:S01]  /*2380*/  LOP3.LUT R57, R12, R3, R6, 0xfe, !PT ;  /* 0x000000030c397212 */ /* 0x000fe200078efe06 */
[----:B------:R-:W-:-:S02]  /*2390*/  IMAD.IADD R56, R10, 0x1, -R7 ;  /* 0x000000010a387824 */ /* 0x000fc400078e0a07 */
[----:B------:R-:W-:-:S04]  /*23a0*/  IMAD.WIDE.U32 R4, R53, UR8, R8 ;  /* 0x0000000835047c25 */ /* 0x000fc8000f8e0008 */
[----:B------:R-:W-:Y:S02]  /*23b0*/  IMAD.IADD R5, R5, 0x1, R15 ;  /* 0x0000000105057824 */ /* 0x000fe400078e020f */
[----:B------:R-:W-:Y:S01]  /*23c0*/  IMAD.MOV.U32 R51, RZ, RZ, -0x1 ;  /* 0xffffffffff337424 */ /* 0x000fe200078e00ff */
[----:B------:R-:W-:Y:S06]  /*23d0*/  @P0 BRA `(.L_x_35) ;  /* 0x0000001400700947 */ /* 0x000fec0003800000 */
[----:B------:R-:W0:Y:S01]  /*23e0*/  LDC.64 R10, c[0x0][0x5c8] ;  /* 0x00017200ff0a7b82 */ /* 0x000e220000000a00 */
[----:B------:R-:W-:Y:S01]  /*23f0*/  ULDC.64 UR4, c[0x0][0x5c0] ;  /* 0x0001700000047ab9 */ /* 0x000fe20000000a00 */
[----:B------:R-:W-:Y:S01]  /*2400*/  BSSY B0, `(.L_x_35) ;  /* 0x0000159000007945 */ /* 0x000fe20003800000 */
[-C--:B0-----:R-:W-:Y:S02]  /*2410*/  IMAD R0, R13, R10.reuse, RZ ;  /* 0x0000000a0d007224 */ /* 0x081fe400078e02ff */
[----:B------:R-:W-:-:S04]  /*2420*/  IMAD.WIDE.U32 R4, R57, R10, R4 ;  /* 0x0000000a39047225 */ /* 0x000fc800078e0004 */
[----:B------:R-:W-:Y:S01]  /*2430*/  IMAD R3, R57, R11, R0 ;  /* 0x0000000b39037224 */ /* 0x000fe200078e0200 */
[----:B------:R-:W-:-:S03]  /*2440*/  IADD3 R6, P0, R4, UR4, RZ ;  /* 0x0000000404067c10 */ /* 0x000fc6000ff1e0ff */
[----:B------:R-:W-:Y:S01]  /*2450*/  IMAD.IADD R3, R5, 0x1, R3 ;  /* 0x0000000105037824 */ /* 0x000fe200078e0203 */
[----:B------:R-:W-:-:S04]  /*2460*/  LEA R4, P1, R10, R6, 0x3 ;  /* 0x000000060a047211 */ /* 0x000fc800078218ff */
[----:B------:R-:W-:Y:S02]  /*2470*/  IADD3.X R7, R3, UR5, RZ, P0, !PT ;  /* 0x0000000503077c10 */ /* 0x000fe400087fe4ff */
[----:B-----5:R-:W-:Y:S02]  /*2480*/  ISETP.NE.AND P0, PT, R49, RZ, PT ;  /* 0x000000ff3100720c */ /* 0x020fe40003f05270 */
[----:B------:R-:W-:-:S11]  /*2490*/  LEA.HI.X R5, R10, R7, R11, 0x3, P1 ;  /* 0x000000070a057211 */ /* 0x000fd600008f1c0b */
[----:B------:R-:W-:Y:S05]  /*24a0*/  @!P0 BRA `(.L_x_36) ;  /* 0x0000000c00e88947 */ /* 0x000fea0003800000 */
[----:B------:R-:W0:Y:S01]  /*24b0*/  LDC.64 R20, c[0x0][0x5b0] ;  /* 0x00016c00ff147b82 */ /* 0x000e220000000a00 */
[----:B------:R-:W-:Y:S01]  /*24c0*/  ULDC.64 UR4, c[0x0][0x5b8] ;  /* 0x00016e0000047ab9 */ /* 0x000fe20000000a00 */
[----:B------:R-:W-:Y:S01]  /*24d0*/  ISETP.GE.AND P0, PT, R52, 0x1, PT ;  /* 0x000000013400780c */ /* 0x000fe20003f06270 */
[----:B------:R-:W-:Y:S01]  /*24e0*/  IMAD R0, R14, UR4, RZ ;  /* 0x000000040e007c24 */ /* 0x000fe2000f8e02ff */
[----:B------:R-:W-:Y:S01]  /*24f0*/  BSSY B1, `(.L_x_37) ;  /* 0x000000e000017945 */ /* 0x000fe20003800000 */
[C---:B------:R-:W-:Y:S01]  /*2500*/  IMAD.WIDE.U32 R14, R53.reuse, UR4, R8 ;  /* 0x00000004350e7c25 */ /* 0x040fe2000f8e0008 */
[----:B------:R-:W-:Y:S02]  /*2510*/  ISETP.LT.OR P4, PT, R56, 0x1, !P0 ;  /* 0x000000013800780c */ /* 0x000fe40004781670 */
[----:B------:R-:W1:Y:S01]  /*2520*/  LDC.64 R54, c[0x0][0x5a8] ;  /* 0x00016a00ff367b82 */ /* 0x000e620000000a00 */
[----:B------:R-:W-:Y:S02]  /*2530*/  IMAD R11, R53, UR5, R0 ;  /* 0x00000005350b7c24 */ /* 0x000fe4000f8e0200 */
[----:B------:R-:W-:-:S02]  /*2540*/  IMAD.MOV.U32 R10, RZ, RZ, R14 ;  /* 0x000000ffff0a7224 */ /* 0x000fc400078e000e */
[----:B------:R-:W-:Y:S02]  /*2550*/  IMAD.IADD R11, R15, 0x1, R11 ;  /* 0x000000010f0b7824 */ /* 0x000fe400078e020b */
[-C--:B0-----:R-:W-:Y:S02]  /*2560*/  IMAD R12, R13, R20.reuse, RZ ;  /* 0x000000140d0c7224 */ /* 0x081fe400078e02ff */
[----:B------:R-:W-:-:S04]  /*2570*/  IMAD.WIDE.U32 R8, R57, R20, R10 ;  /* 0x0000001439087225 */ /* 0x000fc800078e000a */
[----:B------:R-:W-:Y:S01]  /*2580*/  IMAD R53, R57, R21, R12 ;  /* 0x0000001539357224 */ /* 0x000fe200078e020c */
[----:B-1----:R-:W-:-:S04]  /*2590*/  IADD3 R12, P1, R8, R54, RZ ;  /* 0x00000036080c7210 */ /* 0x002fc80007f3e0ff */
[----:B------:R-:W-:Y:S01]  /*25a0*/  IADD3.X R13, R55, R9, R53, P1, !PT ;  /* 0x00000009370d7210 */ /* 0x000fe20000ffe435 */
[----:B------:R-:W-:Y:S08]  /*25b0*/  @P4 BRA `(.L_x_38) ;  /* 0x0000000000044947 */ /* 0x000ff00003800000 */
[----:B------:R0:W5:Y:S02]  /*25c0*/  LDG.E.U8 R50, desc[UR36][R12.64] ;  /* 0x000000240c327981 */ /* 0x000164000c1e1100 */
.L_x_38:
[----:B------:R-:W-:Y:S05]  /*25d0*/  BSYNC B1 ;  /* 0x0000000000017941 */ /* 0x000fea0003800000 */
.L_x_37:
[----:B-----5:R-:W-:Y:S01]  /*25e0*/  LOP3.LUT R0, R50, 0xffff, RZ, 0xc0, !PT ;  /* 0x0000ffff32007812 */ /* 0x020fe200078ec0ff */
[C---:B------:R-:W-:Y:S01]  /*25f0*/  IMAD.SHL.U32 R8, R20.reuse, 0x8, RZ ;  /* 0x0000000814087824 */ /* 0x040fe200078e00ff */
[----:B------:R-:W-:Y:S01]  /*2600*/  SHF.L.U64.HI R9, R20, 0x3, R21 ;  /* 0x0000000314097819 */ /* 0x000fe20000010215 */
[----:B------:R-:W-:Y:S01]  /*2610*/  BSSY B1, `(.L_x_39) ;  /* 0x000000d000017945 */ /* 0x000fe20003800000 */
[----:B------:R-:W-:Y:S02]  /*2620*/  PRMT R0, R0, 0x8880, RZ ;  /* 0x0000888000007816 */ /* 0x000fe400000000ff */
[----:B------:R-:W-:Y:S01]  /*2630*/  ISETP.LT.OR P1, PT, R56, 0x2, !P0 ;  /* 0x000000023800780c */ /* 0x000fe20004721670 */
[----:B------:R-:W-:-:S04]  /*2640*/  IMAD.WIDE.U32 R8, R57, R20, R8 ;  /* 0x0000001439087225 */ /* 0x000fc800078e0008 */
[----:B------:R-:W-:Y:S01]  /*2650*/  IMAD R3, R0, R49, RZ ;  /* 0x0000003100037224 */ /* 0x000fe200078e02ff */
[----:B------:R-:W-:Y:S01]  /*2660*/  IADD3 R14, P2, P3, R14, R54, R8 ;  /* 0x000000360e0e7210 */ /* 0x000fe20007b5e008 */
[----:B------:R-:W-:Y:S02]  /*2670*/  IMAD.IADD R8, R53, 0x1, R9 ;  /* 0x0000000135087824 */ /* 0x000fe400078e0209 */
[----:B------:R-:W-:-:S05]  /*2680*/  @!P4 IMAD R21, R40, R48, R3 ;  /* 0x000000302815c224 */ /* 0x000fca00078e0203 */
[----:B------:R1:W-:Y:S01]  /*2690*/  @!P4 STG.E.U8 desc[UR36][R6.64], R21 ;  /* 0x000000150600c986 */ /* 0x0003e2000c101124 */
[----:B------:R-:W-:Y:S05]  /*26a0*/  @P1 BRA `(.L_x_40) ;  /* 0x00000000000c1947 */ /* 0x000fea0003800000 */
[----:B------:R-:W2:Y:S02]  /*26b0*/  LDG.E.U8 R50, desc[UR36][R12.64+0x1] ;  /* 0x000001240c327981 */ /* 0x000ea4000c1e1100 */
[----:B--2---:R-:W-:-:S05]  /*26c0*/  PRMT R0, R50, 0x8880, RZ ;  /* 0x0000888032007816 */ /* 0x004fca00000000ff */
[----:B------:R-:W-:-:S07]  /*26d0*/  IMAD R3, R0, R49, RZ ;  /* 0x0000003100037224 */ /* 0x000fce00078e02ff */
.L_x_40:
[----:B------:R-:W-:Y:S05]  /*26e0*/  BSYNC B1 ;  /* 0x0000000000017941 */ /* 0x000fea0003800000 */
.L_x_39:
[----:B------:R-:W-:Y:S01]  /*26f0*/  @!P1 IMAD R41, R41, R48, R3 ;  /* 0x0000003029299224 */ /* 0x000fe200078e0203 */
[----:B------:R-:W-:Y:S01]  /*2700*/  ISETP.GE.AND P0, PT, R52, 0x9, PT ;  /* 0x000000093400780c */ /* 0x000fe20003f06270 */
[----:B------:R-:W-:Y:S01]  /*2710*/  BSSY B1, `(.L_x_41) ;  /* 0x000000d000017945 */ /* 0x000fe20003800000 */
[----:B------:R-:W-:Y:S02]  /*2720*/  IADD3.X R15, R11, R55, R8, P2, P3 ;  /* 0x000000370b0f7210 */ /* 0x000fe400017e6408 */
[----:B------:R2:W-:Y:S01]  /*2730*/  @!P1 STG.E.U8 desc[UR36][R6.64+0x1], R41 ;  /* 0x0000012906009986 */ /* 0x0005e2000c101124 */
[C---:B------:R-:W-:Y:S02]  /*2740*/  ISETP.LT.OR P1, PT, R56.reuse, 0x1, !P0 ;  /* 0x000000013800780c */ /* 0x040fe40004721670 */
[C---:B------:R-:W-:Y:S02]  /*2750*/  ISETP.GE.AND P3, PT, R56.reuse, 0x9, PT ;  /* 0x000000093800780c */ /* 0x040fe40003f66270 */
[----:B------:R-:W-:-:S02]  /*2760*/  ISETP.GE.AND P2, PT, R56, 0xa, PT ;  /* 0x0000000a3800780c */ /* 0x000fc40003f46270 */
[----:B------:R-:W-:Y:S02]  /*2770*/  ISETP.LT.OR P0, PT, R56, 0x2, !P0 ;  /* 0x000000023800780c */ /* 0x000fe40004701670 */
[C---:B------:R-:W-:Y:S02]  /*2780*/  ISETP.LT.OR P5, PT, R52.reuse, 0x1, !P3 ;  /* 0x000000013400780c */ /* 0x040fe40005fa1670 */
[----:B------:R-:W-:-:S03]  /*2790*/  ISETP.LT.OR P4, PT, R52, 0x1, !P2 ;  /* 0x000000013400780c */ /* 0x000fc60005781670 */
[----:B--2---:R-:W-:Y:S10]  /*27a0*/  @P1 BRA `(.L_x_42) ;  /* 0x00000000000c1947 */ /* 0x004ff40003800000 */
[----:B------:R-:W2:Y:S02]  /*27b0*/  LDG.E.U8 R50, desc[UR36][R14.64] ;  /* 0x000000240e327981 */ /* 0x000ea4000c1e1100 */
[----:B--2---:R-:W-:-:S05]  /*27c0*/  PRMT R0, R50, 0x8880, RZ ;  /* 0x0000888032007816 */ /* 0x004fca00000000ff */
[----:B------:R-:W-:-:S07]  /*27d0*/  IMAD R3, R0, R49, RZ ;  /* 0x0000003100037224 */ /* 0x000fce00078e02ff */
.L_x_42:
[----:B------:R-:W-:Y:S05]  /*27e0*/  BSYNC B1 ;  /* 0x0000000000017941 */ /* 0x000fea0003800000 */
.L_x_41:
[----:B------:R-:W-:Y:S01]  /*27f0*/  @!P1 IMAD R9, R42, R48, R3 ;  /* 0x000000302a099224 */ /* 0x000fe200078e0203 */
[----:B------:R-:W-:Y:S04]  /*2800*/  BSSY B1, `(.L_x_43) ;  /* 0x0000006000017945 */ /* 0x000fe80003800000 */
[----:B------:R2:W-:Y:S01]  /*2810*/  @!P1 STG.E.U8 desc[UR36][R4.64], R9 ;  /* 0x0000000904009986 */ /* 0x0005e2000c101124 */
[----:B------:R-:W-:Y:S05]  /*2820*/  @P0 BRA `(.L_x_44) ;  /* 0x00000000000c0947 */ /* 0x000fea0003800000 */
[----:B------:R-:W3:Y:S02]  /*2830*/  LDG.E.U8 R50, desc[UR36][R14.64+0x1] ;  /* 0x000001240e327981 */ /* 0x000ee4000c1e1100 */
[----:B---3--:R-:W-:-:S05]  /*2840*/  PRMT R0, R50, 0x8880, RZ ;  /* 0x0000888032007816 */ /* 0x008fca00000000ff */
[----:B------:R-:W-:-:S07]  /*2850*/  IMAD R3, R0, R49, RZ ;  /* 0x0000003100037224 */ /* 0x000fce00078e02ff */
.L_x_44:
[----:B------:R-:W-:Y:S05]  /*2860*/  BSYNC B1 ;  /* 0x0000000000017941 */ /* 0x000fea0003800000 */
.L_x_43:
[----:B------:R-:W-:Y:S01]  /*2870*/  @!P0 IMAD R43, R43, R48, R3 ;  /* 0x000000302b2b8224 */ /* 0x000fe200078e0203 */
[----:B------:R-:W-:Y:S04]  /*2880*/  BSSY B1, `(.L_x_45) ;  /* 0x0000006000017945 */ /* 0x000fe80003800000 */
[----:B------:R3:W-:Y:S01]  /*2890*/  @!P0 STG.E.U8 desc[UR36][R4.64+0x1], R43 ;  /* 0x0000012b04008986 */ /* 0x0007e2000c101124 */
[----:B------:R-:W-:Y:S05]  /*28a0*/  @P5 BRA `(.L_x_46) ;  /* 0x00000000000c5947 */ /* 0x000fea0003800000 */
[----:B------:R-:W4:Y:S02]  /*28b0*/  LDG.E.U8 R50, desc[UR36][R12.64+0x8] ;  /* 0x000008240c327981 */ /* 0x000f24000c1e1100 */
[----:B----4-:R-:W-:-:S05]  /*28c0*/  PRMT R0, R50, 0x8880, RZ ;  /* 0x0000888032007816 */ /* 0x010fca00000000ff */
[----:B------:R-:W-:-:S07]  /*28d0*/  IMAD R3, R0, R49, RZ ;  /* 0x0000003100037224 */ /* 0x000fce00078e02ff */
.L_x_46:
[----:B------:R-:W-:Y:S05]  /*28e0*/  BSYNC B1 ;  /* 0x0000000000017941 */ /* 0x000fea0003800000 */
.L_x_45:
[----:B--2---:R-:W-:Y:S01]  /*28f0*/  @!P5 IMAD R9, R44, R48, R3 ;  /* 0x000000302c09d224 */ /* 0x004fe200078e0203 */
[----:B------:R-:W-:Y:S04]  /*2900*/  BSSY B1, `(.L_x_47) ;  /* 0x0000006000017945 */ /* 0x000fe80003800000 */
[----:B------:R2:W-:Y:S01]  /*2910*/  @!P5 STG.E.U8 desc[UR36][R6.64+0x8], R9 ;  /* 0x000008090600d986 */ /* 0x0005e2000c101124 */
[----:B------:R-:W-:Y:S05]  /*2920*/  @P4 BRA `(.L_x_48) ;  /* 0x00000000000c4947 */ /* 0x000fea0003800000 */
[----:B------:R-:W4:Y:S02]  /*2930*/  LDG.E.U8 R50, desc[UR36][R12.64+0x9] ;  /* 0x000009240c327981 */ /* 0x000f24000c1e1100 */
[----:B----4-:R-:W-:-:S05]  /*2940*/  PRMT R0, R50, 0x8880, RZ ;  /* 0x0000888032007816 */ /* 0x010fca00000000ff */
[----:B------:R-:W-:-:S07]  /*2950*/  IMAD R3, R0, R49, RZ ;  /* 0x0000003100037224 */ /* 0x000fce00078e02ff */
.L_x_48:
[----:B------:R-:W-:Y:S05]  /*2960*/  BSYNC B1 ;  /* 0x0000000000017941 */ /* 0x000fea0003800000 */
.L_x_47:
[----:B------:R-:W-:Y:S01]  /*2970*/  ISETP.LT.OR P3, PT, R52, 0x9, !P3 ;  /* 0x000000093400780c */ /* 0x000fe20005f61670 */
[----:B------:R-:W-:Y:S01]  /*2980*/  @!P4 IMAD R45, R45, R48, R3 ;  /* 0x000000302d2dc224 */ /* 0x000fe200078e0203 */
[C---:B------:R-:W-:Y:S01]  /*2990*/  ISETP.GE.AND P1, PT, R56.reuse, 0x11, PT ;  /* 0x000000113800780c */ /* 0x040fe20003f26270 */
[----:B------:R-:W-:Y:S01]  /*29a0*/  BSSY B1, `(.L_x_49) ;  /* 0x000000a000017945 */ /* 0x000fe20003800000 */
[----:B------:R-:W-:Y:S02]  /*29b0*/  ISETP.GE.AND P0, PT, R56, 0x12, PT ;  /* 0x000000123800780c */ /* 0x000fe40003f06270 */
[----:B------:R4:W-:Y:S01]  /*29c0*/  @!P4 STG.E.U8 desc[UR36][R6.64+0x9], R45 ;  /* 0x0000092d0600c986 */ /* 0x0009e2000c101124 */
[C---:B------:R-:W-:Y:S02]  /*29d0*/  ISETP.LT.OR P2, PT, R52.reuse, 0x9, !P2 ;  /* 0x000000093400780c */ /* 0x040fe40005741670 */
[C---:B------:R-:W-:Y:S02]  /*29e0*/  ISETP.LT.OR P5, PT, R52.reuse, 0x1, !P1 ;  /* 0x000000013400780c */ /* 0x040fe40004fa1670 */
[----:B------:R-:W-:-:S02]  /*29f0*/  ISETP.LT.OR P4, PT, R52, 0x1, !P0 ;  /* 0x000000013400780c */ /* 0x000fc40004781670 */
[----:B------:R-:W-:Y:S11]  /*2a00*/  @P3 BRA `(.L_x_50) ;  /* 0x00000000000c3947 */ /* 0x000ff60003800000 */
[----:B------:R-:W5:Y:S02]  /*2a10*/  LDG.E.U8 R50, desc[UR36][R14.64+0x8] ;  /* 0x000008240e327981 */ /* 0x000f64000c1e1100 */
[----:B-----5:R-:W-:-:S05]  /*2a20*/  PRMT R0, R50, 0x8880, RZ ;  /* 0x0000888032007816 */ /* 0x020fca00000000ff */
[----:B------:R-:W-:-:S07]  /*2a30*/  IMAD R3, R0, R49, RZ ;  /* 0x0000003100037224 */ /* 0x000fce00078e02ff */
.L_x_50:
[----:B------:R-:W-:Y:S05]  /*2a40*/  BSYNC B1 ;  /* 0x0000000000017941 */ /* 0x000fea0003800000 */
.L_x_49:
[----:B--2---:R-:W-:Y:S01]  /*2a50*/  @!P3 IMAD R9, R46, R48, R3 ;  /* 0x000000302e09b224 */ /* 0x004fe200078e0203 */
[----:B------:R-:W-:Y:S04]  /*2a60*/  BSSY B1, `(.L_x_51) ;  /* 0x0000006000017945 */ /* 0x000fe80003800000 */
[----:B------:R2:W-:Y:S01]  /*2a70*/  @!P3 STG.E.U8 desc[UR36][R4.64+0x8], R9 ;  /* 0x000008090400b986 */ /* 0x0005e2000c101124 */
[----:B------:R-:W-:Y:S05]  /*2a80*/  @P2 BRA `(.L_x_52) ;  /* 0x00000000000c2947 */ /* 0x000fea0003800000 */
[----:B------:R-:W5:Y:S02]  /*2a90*/  LDG.E.U8 R50, desc[UR36][R14.64+0x9] ;  /* 0x000009240e327981 */ /* 0x000f64000c1e1100 */
[----:B-----5:R-:W-:-:S05]  /*2aa0*/  PRMT R0, R50, 0x8880, RZ ;  /* 0x0000888032007816 */ /* 0x020fca00000000ff */
[----:B------:R-:W-:-:S07]  /*2ab0*/  IMAD R3, R0, R49, RZ ;  /* 0x0000003100037224 */ /* 0x000fce00078e02ff */
.L_x_52:
[----:B------:R-:W-:Y:S05]  /*2ac0*/  BSYNC B1 ;  /* 0x0000000000017941 */ /* 0x000fea0003800000 */
.L_x_51:
[----:B------:R-:W-:Y:S01]  /*2ad0*/  @!P2 IMAD R47, R47, R48, R3 ;  /* 0x000000302f2fa224 */ /* 0x000fe200078e0203 */
[----:B------:R-:W-:Y:S04]  /*2ae0*/  BSSY B1, `(.L_x_53) ;  /* 0x0000006000017945 */ /* 0x000fe80003800000 */
[----:B------:R0:W-:Y:S01]  /*2af0*/  @!P2 STG.E.U8 desc[UR36][R4.64+0x9], R47 ;  /* 0x0000092f0400a986 */ /* 0x0001e2000c101124 */
[----:B------:R-:W-:Y:S05]  /*2b00*/  @P5 BRA `(.L_x_54) ;  /* 0x00000000000c5947 */ /* 0x000fea0003800000 */
[----:B------:R-:W5:Y:S02]  /*2b10*/  LDG.E.U8 R50, desc[UR36][R12.64+0x10] ;  /* 0x000010240c327981 */ /* 0x000f64000c1e1100 */
[----:B-----5:R-:W-:-:S05]  /*2b20*/  PRMT R0, R50, 0x8880, RZ ;  /* 0x0000888032007816 */ /* 0x020fca00000000ff */
[----:B------:R-:W-:-:S07]  /*2b30*/  IMAD R3, R0, R49, RZ ;  /* 0x0000003100037224 */ /* 0x000fce00078e02ff */
.L_x_54:
[----:B------:R-:W-:Y:S05]  /*2b40*/  BSYNC B1 ;  /* 0x0000000000017941 */ /* 0x000fea0003800000 */
.L_x_53:
[----:B--2---:R-:W-:Y:S01]  /*2b50*/  @!P5 IMAD R9, R32, R48, R3 ;  /* 0x000000302009d224 */ /* 0x004fe200078e0203 */
[----:B------:R-:W-:Y:S04]  /*2b60*/  BSSY B1, `(.L_x_55) ;  /* 0x0000006000017945 */ /* 0x000fe80003800000 */
[----:B------:R2:W-:Y:S01]  /*2b70*/  @!P5 STG.E.U8 desc[UR36][R6.64+0x10], R9 ;  /* 0x000010090600d986 */ /* 0x0005e2000c101124 */
[----:B------:R-:W-:Y:S05]  /*2b80*/  @P4 BRA `(.L_x_56) ;  /* 0x00000000000c4947 */ /* 0x000fea0003800000 */
[----:B------:R-:W5:Y:S02]  /*2b90*/  LDG.E.U8 R50, desc[UR36][R12.64+0x11] ;  /* 0x000011240c327981 */ /* 0x000f64000c1e1100 */
[----:B-----5:R-:W-:-:S05]  /*2ba0*/  PRMT R0, R50, 0x8880, RZ ;  /* 0x0000888032007816 */ /* 0x020fca00000000ff */
[----:B------:R-:W-:-:S07]  /*2bb0*/  IMAD R3, R0, R49, RZ ;  /* 0x0000003100037224 */ /* 0x000fce00078e02ff */
.L_x_56:
[----:B------:R-:W-:Y:S05]  /*2bc0*/  BSYNC B1 ;  /* 0x0000000000017941 */ /* 0x000fea0003800000 */
.L_x_55:
        /* <DEDUP_REMOVED lines=13> */
.L_x_58:
[----:B------:R-:W-:Y:S05]  /*2ca0*/  BSYNC B1 ;  /* 0x0000000000017941 */ /* 0x000fea0003800000 */
.L_x_57:
[----:B--2---:R-:W-:Y:S01]  /*2cb0*/  @!P1 IMAD R9, R34, R48, R3 ;  /* 0x0000003022099224 */ /* 0x004fe200078e0203 */
[----:B------:R-:W-:Y:S04]  /*2cc0*/  BSSY B1, `(.L_x_59) ;  /* 0x0000006000017945 */ /* 0x000fe80003800000 */
[----:B------:R2:W-:Y:S01]  /*2cd0*/  @!P1 STG.E.U8 desc[UR36][R4.64+0x10], R9 ;  /* 0x0000100904009986 */ /* 0x0005e2000c101124 */
[----:B------:R-:W-:Y:S05]  /*2ce0*/  @P0 BRA `(.L_x_60) ;  /* 0x00000000000c0947 */ /* 0x000fea0003800000 */
[----:B------:R-:W5:Y:S02]  /*2cf0*/  LDG.E.U8 R50, desc[UR36][R14.64+0x11] ;  /* 0x000011240e327981 */ /* 0x000f64000c1e1100 */
[----:B-----5:R-:W-:-:S05]  /*2d00*/  PRMT R0, R50, 0x8880, RZ ;  /* 0x0000888032007816 */ /* 0x020fca00000000ff */
[----:B------:R-:W-:-:S07]  /*2d10*/  IMAD R3, R0, R49, RZ ;  /* 0x0000003100037224 */ /* 0x000fce00078e02ff */
.L_x_60:
[----:B------:R-:W-:Y:S05]  /*2d20*/  BSYNC B1 ;  /* 0x0000000000017941 */ /* 0x000fea0003800000 */
.L_x_59:
[----:B------:R-:W-:Y:S01]  /*2d30*/  @!P0 IMAD R35, R35, R48, R3 ;  /* 0x0000003023238224 */ /* 0x000fe200078e0203 */
[----:B------:R-:W-:Y:S04]  /*2d40*/  BSSY B1, `(.L_x_61) ;  /* 0x0000006000017945 */ /* 0x000fe80003800000 */
[----:B------:R0:W-:Y:S01]  /*2d50*/  @!P0 STG.E.U8 desc[UR36][R4.64+0x11], R35 ;  /* 0x0000112304008986 */ /* 0x0001e2000c101124 */
[----:B------:R-:W-:Y:S05]  /*2d60*/  @P5 BRA `(.L_x_62) ;  /* 0x00000000000c5947 */ /* 0x000fea0003800000 */
[----:B------:R-:W5:Y:S02]  /*2d70*/  LDG.E.U8 R50, desc[UR36][R12.64+0x18] ;  /* 0x000018240c327981 */ /* 0x000f64000c1e1100 */
[----:B-----5:R-:W-:-:S05]  /*2d80*/  PRMT R0, R50, 0x8880, RZ ;  /* 0x0000888032007816 */ /* 0x020fca00000000ff */
[----:B------:R-:W-:-:S07]  /*2d90*/  IMAD R3, R0, R49, RZ ;  /* 0x0000003100037224 */ /* 0x000fce00078e02ff */
.L_x_62:
[----:B------:R-:W-:Y:S05]  /*2da0*/  BSYNC B1 ;  /* 0x0000000000017941 */ /* 0x000fea0003800000 */
.L_x_61:
[----:B--2---:R-:W-:Y:S01]  /*2db0*/  @!P5 IMAD R9, R36, R48, R3 ;  /* 0x000000302409d224 */ /* 0x004fe200078e0203 */
[----:B------:R-:W-:Y:S04]  /*2dc0*/  BSSY B1, `(.L_x_63) ;  /* 0x0000006000017945 */ /* 0x000fe80003800000 */
[----:B------:R2:W-:Y:S01]  /*2dd0*/  @!P5 STG.E.U8 desc[UR36][R6.64+0x18], R9 ;  /* 0x000018090600d986 */ /* 0x0005e2000c101124 */
[----:B------:R-:W-:Y:S05]  /*2de0*/  @P4 BRA `(.L_x_64) ;  /* 0x00000000000c4947 */ /* 0x000fea0003800000 */
[----:B------:R-:W5:Y:S02]  /*2df0*/  LDG.E.U8 R50, desc[UR36][R12.64+0x19] ;  /* 0x000019240c327981 */ /* 0x000f64000c1e1100 */
[----:B-----5:R-:W-:-:S05]  /*2e00*/  PRMT R0, R50, 0x8880, RZ ;  /* 0x0000888032007816 */ /* 0x020fca00000000ff */
[----:B------:R-:W-:-:S07]  /*2e10*/  IMAD R3, R0, R49, RZ ;  /* 0x0000003100037224 */ /* 0x000fce00078e02ff */
.L_x_64:
[----:B------:R-:W-:Y:S05]  /*2e20*/  BSYNC B1 ;  /* 0x0000000000017941 */ /* 0x000fea0003800000 */
.L_x_63:
        /* <DEDUP_REMOVED lines=13> */
.L_x_66:
[----:B------:R-:W-:Y:S05]  /*2f00*/  BSYNC B1 ;  /* 0x0000000000017941 */ /* 0x000fea0003800000 */
.L_x_65:
[----:B--2---:R-:W-:Y:S01]  /*2f10*/  @!P3 IMAD R9, R38, R48, R3 ;  /* 0x000000302609b224 */ /* 0x004fe200078e0203 */
[----:B------:R-:W-:Y:S04]  /*2f20*/  BSSY B1, `(.L_x_67) ;  /* 0x0000006000017945 */ /* 0x000fe80003800000 */
[----:B------:R2:W-:Y:S01]  /*2f30*/  @!P3 STG.E.U8 desc[UR36][R4.64+0x18], R9 ;  /* 0x000018090400b986 */ /* 0x0005e2000c101124 */
[----:B------:R-:W-:Y:S05]  /*2f40*/  @P2 BRA `(.L_x_68) ;  /* 0x00000000000c2947 */ /* 0x000fea0003800000 */
[----:B------:R-:W5:Y:S02]  /*2f50*/  LDG.E.U8 R50, desc[UR36][R14.64+0x19] ;  /* 0x000019240e327981 */ /* 0x000f64000c1e1100 */
[----:B-----5:R-:W-:-:S05]  /*2f60*/  PRMT R0, R50, 0x8880, RZ ;  /* 0x0000888032007816 */ /* 0x020fca00000000ff */
[----:B------:R-:W-:-:S07]  /*2f70*/  IMAD R3, R0, R49, RZ ;  /* 0x0000003100037224 */ /* 0x000fce00078e02ff */
.L_x_68:
[----:B------:R-:W-:Y:S05]  /*2f80*/  BSYNC B1 ;  /* 0x0000000000017941 */ /* 0x000fea0003800000 */
.L_x_67:
[----:B------:R-:W-:Y:S01]  /*2f90*/  @!P2 IMAD R39, R39, R48, R3 ;  /* 0x000000302727a224 */ /* 0x000fe200078e0203 */
[----:B------:R-:W-:Y:S04]  /*2fa0*/  BSSY B1, `(.L_x_69) ;  /* 0x0000006000017945 */ /* 0x000fe80003800000 */
[----:B------:R0:W-:Y:S01]  /*2fb0*/  @!P2 STG.E.U8 desc[UR36][R4.64+0x19], R39 ;  /* 0x000019270400a986 */ /* 0x0001e2000c101124 */
[----:B------:R-:W-:Y:S05]  /*2fc0*/  @P5 BRA `(.L_x_70) ;  /* 0x00000000000c5947 */ /* 0x000fea0003800000 */
[----:B------:R-:W5:Y:S02]  /*2fd0*/  LDG.E.U8 R50, desc[UR36][R12.64+0x20] ;  /* 0x000020240c327981 */ /* 0x000f64000c1e1100 */
[----:B-----5:R-:W-:-:S05]  /*2fe0*/  PRMT R0, R50, 0x8880, RZ ;  /* 0x0000888032007816 */ /* 0x020fca00000000ff */
[----:B------:R-:W-:-:S07]  /*2ff0*/  IMAD R3, R0, R49, RZ ;  /* 0x0000003100037224 */ /* 0x000fce00078e02ff */
.L_x_70:
[----:B------:R-:W-:Y:S05]  /*3000*/  BSYNC B1 ;  /* 0x0000000000017941 */ /* 0x000fea0003800000 */
.L_x_69:
[----:B--2---:R-:W-:Y:S01]  /*3010*/  @!P5 IMAD R9, R24, R48, R3 ;  /* 0x000000301809d224 */ /* 0x004fe200078e0203 */
[----:B------:R-:W-:Y:S04]  /*3020*/  BSSY B1, `(.L_x_71) ;  /* 0x0000006000017945 */ /* 0x000fe80003800000 */
[----:B------:R2:W-:Y:S01]  /*3030*/  @!P5 STG.E.U8 desc[UR36][R6.64+0x20], R9 ;  /* 0x000020090600d986 */ /* 0x0005e2000c101124 */
[----:B------:R-:W-:Y:S05]  /*3040*/  @P4 BRA `(.L_x_72) ;  /* 0x00000000000c4947 */ /* 0x000fea0003800000 */
[----:B------:R-:W5:Y:S02]  /*3050*/  LDG.E.U8 R50, desc[UR36][R12.64+0x21] ;  /* 0x000021240c327981 */ /* 0x000f64000c1e1100 */
[----:B-----5:R-:W-:-:S05]  /*3060*/  PRMT R0, R50, 0x8880, RZ ;  /* 0x0000888032007816 */ /* 0x020fca00000000ff */
[----:B------:R-:W-:-:S07]  /*3070*/  IMAD R3, R0, R49, RZ ;  /* 0x0000003100037224 */ /* 0x000fce00078e02ff */
.L_x_72:
[----:B------:R-:W-:Y:S05]  /*3080*/  BSYNC B1 ;  /* 0x0000000000017941 */ /* 0x000fea0003800000 */
.L_x_71:
        /* <DEDUP_REMOVED lines=9> */
[----:B------:R-:W-:Y:S01]  /*3120*/  ISETP.LT.OR P3, PT, R52, 0x9, !P3 ;  /* 0x000000093400780c */ /* 0x000fe20005f61670 */
[----:B------:R-:W-:-:S12]  /*3130*/  @P1 BRA `(.L_x_74) ;  /* 0x00000000000c1947 */ /* 0x000fd80003800000 */
[----:B------:R-:W5:Y:S02]  /*3140*/  LDG.E.U8 R50, desc[UR36][R14.64+0x20] ;  /* 0x000020240e327981 */ /* 0x000f64000c1e1100 */
[----:B-----5:R-:W-:-:S05]  /*3150*/  PRMT R0, R50, 0x8880, RZ ;  /* 0x0000888032007816 */ /* 0x020fca00000000ff */
[----:B------:R-:W-:-:S07]  /*3160*/  IMAD R3, R0, R49, RZ ;  /* 0x0000003100037224 */ /* 0x000fce00078e02ff */
.L_x_74:
[----:B------:R-:W-:Y:S05]  /*3170*/  BSYNC B1 ;  /* 0x0000000000017941 */ /* 0x000fea0003800000 */
.L_x_73:
[----:B--2---:R-:W-:Y:S01]  /*3180*/  @!P1 IMAD R9, R26, R48, R3 ;  /* 0x000000301a099224 */ /* 0x004fe200078e0203 */
[----:B------:R-:W-:Y:S04]  /*3190*/  BSSY B1, `(.L_x_75) ;  /* 0x0000006000017945 */ /* 0x000fe80003800000 */
[----:B------:R2:W-:Y:S01]  /*31a0*/  @!P1 STG.E.U8 desc[UR36][R4.64+0x20], R9 ;  /* 0x0000200904009986 */ /* 0x0005e2000c101124 */
[----:B------:R-:W-:Y:S05]  /*31b0*/  @P0 BRA `(.L_x_76) ;  /* 0x00000000000c0947 */ /* 0x000fea0003800000 */
[----:B------:R-:W5:Y:S02]  /*31c0*/  LDG.E.U8 R50, desc[UR36][R14.64+0x21] ;  /* 0x000021240e327981 */ /* 0x000f64000c1e1100 */
[----:B-----5:R-:W-:-:S05]  /*31d0*/  PRMT R0, R50, 0x8880, RZ ;  /* 0x0000888032007816 */ /* 0x020fca00000000ff */
[----:B------:R-:W-:-:S07]  /*31e0*/  IMAD R3, R0, R49, RZ ;  /* 0x0000003100037224 */ /* 0x000fce00078e02ff */
.L_x_76:
[----:B------:R-:W-:Y:S05]  /*31f0*/  BSYNC B1 ;  /* 0x0000000000017941 */ /* 0x000fea0003800000 */
.L_x_75:
[----:B------:R-:W-:Y:S01]  /*3200*/  @!P0 IMAD R27, R27, R48, R3 ;  /* 0x000000301b1b8224 */ /* 0x000fe200078e0203 */
[----:B------:R-:W-:Y:S04]  /*3210*/  BSSY B1, `(.L_x_77) ;  /* 0x0000006000017945 */ /* 0x000fe80003800000 */
[----:B------:R0:W-:Y:S01]  /*3220*/  @!P0 STG.E.U8 desc[UR36][R4.64+0x21], R27 ;  /* 0x0000211b04008986 */ /* 0x0001e2000c101124 */
[----:B------:R-:W-:Y:S05]  /*3230*/  @P5 BRA `(.L_x_78) ;  /* 0x00000000000c5947 */ /* 0x000fea0003800000 */
[----:B------:R-:W5:Y:S02]  /*3240*/  LDG.E.U8 R50, desc[UR36][R12.64+0x28] ;  /* 0x000028240c327981 */ /* 0x000f64000c1e1100 */
[----:B-----5:R-:W-:-:S05]  /*3250*/  PRMT R0, R50, 0x8880, RZ ;  /* 0x0000888032007816 */ /* 0x020fca00000000ff */
[----:B------:R-:W-:-:S07]  /*3260*/  IMAD R3, R0, R49, RZ ;  /* 0x0000003100037224 */ /* 0x000fce00078e02ff */
.L_x_78:
[----:B------:R-:W-:Y:S05]  /*3270*/  BSYNC B1 ;  /* 0x0000000000017941 */ /* 0x000fea0003800000 */
.L_x_77:
[----:B--2---:R-:W-:Y:S01]  /*3280*/  @!P5 IMAD R9, R28, R48, R3 ;  /* 0x000000301c09d224 */ /* 0x004fe200078e0203 */
[----:B------:R-:W-:Y:S04]  /*3290*/  BSSY B1, `(.L_x_79) ;  /* 0x0000006000017945 */ /* 0x000fe80003800000 */
[----:B------:R2:W-:Y:S01]  /*32a0*/  @!P5 STG.E.U8 desc[UR36][R6.64+0x28], R9 ;  /* 0x000028090600d986 */ /* 0x0005e2000c101124 */
[----:B------:R-:W-:Y:S05]  /*32b0*/  @P4 BRA `(.L_x_80) ;  /* 0x00000000000c4947 */ /* 0x000fea0003800000 */
[----:B------:R-:W5:Y:S02]  /*32c0*/  LDG.E.U8 R50, desc[UR36][R12.64+0x29] ;  /* 0x000029240c327981 */ /* 0x000f64000c1e1100 */
[----:B-----5:R-:W-:-:S05]  /*32d0*/  PRMT R0, R50, 0x8880, RZ ;  /* 0x0000888032007816 */ /* 0x020fca00000000ff */
[----:B------:R-:W-:-:S07]  /*32e0*/  IMAD R3, R0, R49, RZ ;  /* 0x0000003100037224 */ /* 0x000fce00078e02ff */
.L_x_80:
[----:B------:R-:W-:Y:S05]  /*32f0*/  BSYNC B1 ;  /* 0x0000000000017941 */ /* 0x000fea0003800000 */
.L_x_79:
[----:B------:R-:W-:Y:S01]  /*3300*/  @!P4 IMAD R29, R29, R48, R3 ;  /* 0x000000301d1dc224 */ /* 0x000fe200078e0203 */
[----:B------:R-:W-:Y:S04]  /*3310*/  BSSY B1, `(.L_x_81) ;  /* 0x0000006000017945 */ /* 0x000fe80003800000 */
[----:B------:R0:W-:Y:S01]  /*3320*/  @!P4 STG.E.U8 desc[UR36][R6.64+0x29], R29 ;  /* 0x0000291d0600c986 */ /* 0x0001e2000c101124 */
[----:B------:R-:W-:Y:S05]  /*3330*/  @P3 BRA `(.L_x_82) ;  /* 0x00000000000c3947 */ /* 0x000fea0003800000 */
[----:B------:R-:W5:Y:S02]  /*3340*/  LDG.E.U8 R50, desc[UR36][R14.64+0x28] ;  /* 0x000028240e327981 */ /* 0x000f64000c1e1100 */
[----:B-----5:R-:W-:-:S05]  /*3350*/  PRMT R0, R50, 0x8880, RZ ;  /* 0x0000888032007816 */ /* 0x020fca00000000ff */
[----:B------:R-:W-:-:S07]  /*3360*/  IMAD R3, R0, R49, RZ ;  /* 0x0000003100037224 */ /* 0x000fce00078e02ff */
.L_x_82:
[----:B------:R-:W-:Y:S05]  /*3370*/  BSYNC B1 ;  /* 0x0000000000017941 */ /* 0x000fea0003800000 */
.L_x_81:
[----:B012-4-:R-:W-:Y:S01]  /*3380*/  @!P3 IMAD R7, R30, R48, R3 ;  /* 0x000000301e07b224 */ /* 0x017fe200078e0203 */
[----:B------:R-:W-:Y:S01]  /*3390*/  ISETP.LT.OR P2, PT, R52, 0x9, !P2 ;  /* 0x000000093400780c */ /* 0x000fe20005741670 */
[----:B------:R-:W-:Y:S03]  /*33a0*/  BSSY B1, `(.L_x_83) ;  /* 0x0000006000017945 */ /* 0x000fe60003800000 */
[----:B------:R0:W-:Y:S09]  /*33b0*/  @!P3 STG.E.U8 desc[UR36][R4.64+0x28], R7 ;  /* 0x000028070400b986 */ /* 0x0001f2000c101124 */
[----:B------:R-:W-:Y:S05]  /*33c0*/  @P2 BRA `(.L_x_84) ;  /* 0x00000000000c2947 */ /* 0x000fea0003800000 */
[----:B------:R-:W2:Y:S02]  /*33d0*/  LDG.E.U8 R50, desc[UR36][R14.64+0x29] ;  /* 0x000029240e327981 */ /* 0x000ea4000c1e1100 */
[----:B--2---:R-:W-:-:S05]  /*33e0*/  PRMT R0, R50, 0x8880, RZ ;  /* 0x0000888032007816 */ /* 0x004fca00000000ff */
[----:B------:R-:W-:-:S07]  /*33f0*/  IMAD R3, R0, R49, RZ ;  /* 0x0000003100037224 */ /* 0x000fce00078e02ff */
.L_x_84:
[----:B------:R-:W-:Y:S05]  /*3400*/  BSYNC B1 ;  /* 0x0000000000017941 */ /* 0x000fea0003800000 */
.L_x_83:
[----:B------:R-:W-:Y:S01]  /*3410*/  IMAD R3, R31, R48, R3 ;  /* 0x000000301f037224 */ /* 0x000fe200078e0203 */
[----:B------:R-:W-:Y:S06]  /*3420*/  @P2 BRA `(.L_x_85) ;  /* 0x0000000400582947 */ /* 0x000fec0003800000 */
[----:B------:R1:W-:Y:S01]  /*3430*/  STG.E.U8 desc[UR36][R4.64+0x29], R3 ;  /* 0x0000290304007986 */ /* 0x0003e2000c101124 */
[----:B------:R-:W-:Y:S05]  /*3440*/  BRA `(.L_x_85) ;  /* 0x0000000400507947 */ /* 0x000fea0003800000 */
.L_x_36:
[C---:B------:R-:W-:Y:S02]  /*3450*/  ISETP.GE.AND P1, PT, R56.reuse, 0x1, PT ;  /* 0x000000013800780c */ /* 0x040fe40003f26270 */
[----:B------:R-:W-:Y:S02]  /*3460*/  ISETP.GE.AND P2, PT, R56, 0x2, PT ;  /* 0x000000023800780c */ /* 0x000fe40003f46270 */
[C---:B------:R-:W-:Y:S02]  /*3470*/  ISETP.LT.OR P4, PT, R52.reuse, 0x1, !P1 ;  /* 0x000000013400780c */ /* 0x040fe40004f81670 */
[C---:B------:R-:W-:Y:S02]  /*3480*/  ISETP.LT.OR P5, PT, R52.reuse, 0x1, !P2 ;  /* 0x000000013400780c */ /* 0x040fe400057a1670 */
[C---:B------:R-:W-:Y:S02]  /*3490*/  ISETP.LT.OR P1, PT, R52.reuse, 0x9, !P1 ;  /* 0x000000093400780c */ /* 0x040fe40004f21670 */
[----:B------:R-:W-:-:S02]  /*34a0*/  ISETP.LT.OR P2, PT, R52, 0x9, !P2 ;  /* 0x000000093400780c */ /* 0x000fc40005741670 */
[C---:B------:R-:W-:Y:S02]  /*34b0*/  ISETP.GE.AND P3, PT, R56.reuse, 0x9, PT ;  /* 0x000000093800780c */ /* 0x040fe40003f66270 */
[----:B------:R-:W-:-:S03]  /*34c0*/  ISETP.GE.AND P0, PT, R56, 0xa, PT ;  /* 0x0000000a3800780c */ /* 0x000fc60003f06270 */
[-C--:B------:R-:W-:Y:S02]  /*34d0*/  @!P4 IMAD R3, R40, R48.reuse, RZ ;  /* 0x000000302803c224 */ /* 0x080fe400078e02ff */
[-C--:B------:R-:W-:Y:S02]  /*34e0*/  @!P5 IMAD R41, R41, R48.reuse, RZ ;  /* 0x000000302929d224 */ /* 0x080fe400078e02ff */
[-C--:B------:R-:W-:Y:S01]  /*34f0*/  @!P1 IMAD R9, R42, R48.reuse, RZ ;  /* 0x000000302a099224 */ /* 0x080fe200078e02ff */
[----:B------:R0:W-:Y:S01]  /*3500*/  @!P4 STG.E.U8 desc[UR36][R6.64], R3 ;  /* 0x000000030600c986 */ /* 0x0001e2000c101124 */
[C---:B------:R-:W-:Y:S01]  /*3510*/  ISETP.LT.OR P4, PT, R52.reuse, 0x1, !P3 ;  /* 0x000000013400780c */ /* 0x040fe20005f81670 */
[----:B------:R-:W-:Y:S02]  /*3520*/  @!P2 IMAD R43, R43, R48, RZ ;  /* 0x000000302b2ba224 */ /* 0x000fe400078e02ff */
[----:B------:R-:W-:Y:S01]  /*3530*/  @!P5 STG.E.U8 desc[UR36][R6.64+0x1], R41 ;  /* 0x000001290600d986 */ /* 0x000fe2000c101124 */
[----:B------:R-:W-:-:S02]  /*3540*/  ISETP.LT.OR P5, PT, R52, 0x1, !P0 ;  /* 0x000000013400780c */ /* 0x000fc400047a1670 */
[C---:B------:R-:W-:Y:S01]  /*3550*/  ISETP.LT.OR P0, PT, R52.reuse, 0x9, !P0 ;  /* 0x000000093400780c */ /* 0x040fe20004701670 */
[----:B------:R1:W-:Y:S01]  /*3560*/  @!P1 STG.E.U8 desc[UR36][R4.64], R9 ;  /* 0x0000000904009986 */ /* 0x0003e2000c101124 */
[----:B------:R-:W-:Y:S02]  /*3570*/  ISETP.LT.OR P1, PT, R52, 0x9, !P3 ;  /* 0x000000093400780c */ /* 0x000fe40005f21670 */
[C---:B------:R-:W-:Y:S01]  /*3580*/  ISETP.GE.AND P3, PT, R56.reuse, 0x11, PT ;  /* 0x000000113800780c */ /* 0x040fe20003f66270 */
[----:B------:R-:W-:Y:S01]  /*3590*/  @!P2 STG.E.U8 desc[UR36][R4.64+0x1], R43 ;  /* 0x0000012b0400a986 */ /* 0x000fe2000c101124 */
[----:B------:R-:W-:Y:S01]  /*35a0*/  ISETP.GE.AND P2, PT, R56, 0x12, PT ;  /* 0x000000123800780c */ /* 0x000fe20003f46270 */
[----:B------:R-:W-:-:S04]  /*35b0*/  @!P4 IMAD R11, R44, R48, RZ ;  /* 0x000000302c0bc224 */ /* 0x000fc800078e02ff */
[-C--:B------:R-:W-:Y:S01]  /*35c0*/  @!P5 IMAD R45, R45, R48.reuse, RZ ;  /* 0x000000302d2dd224 */ /* 0x080fe200078e02ff */
[----:B------:R-:W-:Y:S01]  /*35d0*/  @!P4 STG.E.U8 desc[UR36][R6.64+0x8], R11 ;  /* 0x0000080b0600c986 */ /* 0x000fe2000c101124 */
[C---:B------:R-:W-:Y:S01]  /*35e0*/  ISETP.LT.OR P4, PT, R52.reuse, 0x1, !P3 ;  /* 0x000000013400780c */ /* 0x040fe20005f81670 */
[-C--:B------:R-:W-:Y:S02]  /*35f0*/  @!P0 IMAD R47, R47, R48.reuse, RZ ;  /* 0x000000302f2f8224 */ /* 0x080fe400078e02ff */
[----:B------:R-:W-:Y:S01]  /*3600*/  @!P5 STG.E.U8 desc[UR36][R6.64+0x9], R45 ;  /* 0x0000092d0600d986 */ /* 0x000fe2000c101124 */
[----:B------:R-:W-:Y:S01]  /*3610*/  ISETP.LT.OR P5, PT, R52, 0x1, !P2 ;  /* 0x000000013400780c */ /* 0x000fe200057a1670 */
[----:B0-----:R-:W-:Y:S01]  /*3620*/  @!P1 IMAD R3, R46, R48, RZ ;  /* 0x000000302e039224 */ /* 0x001fe200078e02ff */
[----:B------:R-:W-:Y:S01]  /*3630*/  ISETP.LT.OR P2, PT, R52, 0x9, !P2 ;  /* 0x000000093400780c */ /* 0x000fe20005741670 */
[----:B------:R-:W-:Y:S01]  /*3640*/  @!P0 STG.E.U8 desc[UR36][R4.64+0x9], R47 ;  /* 0x0000092f04008986 */ /* 0x000fe2000c101124 */
[----:B------:R-:W-:-:S03]  /*3650*/  ISETP.GE.AND P0, PT, R56, 0x1a, PT ;  /* 0x0000001a3800780c */ /* 0x000fc60003f06270 */
[----:B------:R0:W-:Y:S01]  /*3660*/  @!P1 STG.E.U8 desc[UR36][R4.64+0x8], R3 ;  /* 0x0000080304009986 */ /* 0x0001e2000c101124 */
[----:B------:R-:W-:Y:S01]  /*3670*/  ISETP.LT.OR P1, PT, R52, 0x9, !P3 ;  /* 0x000000093400780c */ /* 0x000fe20005f21670 */
[----:B-1----:R-:W-:Y:S01]  /*3680*/  @!P4 IMAD R9, R32, R48, RZ ;  /* 0x000000302009c224 */ /* 0x002fe200078e02ff */
[----:B------:R-:W-:-:S03]  /*3690*/  ISETP.GE.AND P3, PT, R56, 0x19, PT ;  /* 0x000000193800780c */ /* 0x000fc60003f66270 */
[-C--:B------:R-:W-:Y:S01]  /*36a0*/  @!P5 IMAD R33, R33, R48.reuse, RZ ;  /* 0x000000302121d224 */ /* 0x080fe200078e02ff */
[----:B------:R-:W-:Y:S01]  /*36b0*/  @!P4 STG.E.U8 desc[UR36][R6.64+0x10], R9 ;  /* 0x000010090600c986 */ /* 0x000fe2000c101124 */
[C---:B------:R-:W-:Y:S01]  /*36c0*/  ISETP.LT.OR P4, PT, R52.reuse, 0x1, !P3 ;  /* 0x000000013400780c */ /* 0x040fe20005f81670 */
[-C--:B------:R-:W-:Y:S01]  /*36d0*/  @!P2 IMAD R35, R35, R48.reuse, RZ ;  /* 0x000000302323a224 */ /* 0x080fe200078e02ff */
[C---:B------:R-:W-:Y:S01]  /*36e0*/  ISETP.LT.OR P3, PT, R52.reuse, 0x9, !P3 ;  /* 0x000000093400780c */ /* 0x040fe20005f61670 */
[----:B------:R-:W-:Y:S01]  /*36f0*/  @!P5 STG.E.U8 desc[UR36][R6.64+0x11], R33 ;  /* 0x000011210600d986 */ /* 0x000fe2000c101124 */
[----:B------:R-:W-:Y:S02]  /*3700*/  ISETP.LT.OR P5, PT, R52, 0x1, !P0 ;  /* 0x000000013400780c */ /* 0x000fe400047a1670 */
[----:B0-----:R-:W-:Y:S01]  /*3710*/  @!P1 IMAD R3, R34, R48, RZ ;  /* 0x0000003022039224 */ /* 0x001fe200078e02ff */
[----:B------:R-:W-:Y:S01]  /*3720*/  @!P2 STG.E.U8 desc[UR36][R4.64+0x11], R35 ;  /* 0x000011230400a986 */ /* 0x000fe2000c101124 */
[----:B------:R-:W-:-:S02]  /*3730*/  ISETP.GE.AND P2, PT, R56, 0x21, PT ;  /* 0x000000213800780c */ /* 0x000fc40003f46270 */
[----:B------:R-:W-:Y:S01]  /*3740*/  ISETP.LT.OR P0, PT, R52, 0x9, !P0 ;  /* 0x000000093400780c */ /* 0x000fe20004701670 */
[----:B------:R0:W-:Y:S01]  /*3750*/  @!P1 STG.E.U8 desc[UR36][R4.64+0x10], R3 ;  /* 0x0000100304009986 */ /* 0x0001e2000c101124 */
[----:B------:R-:W-:Y:S01]  /*3760*/  ISETP.GE.AND P1, PT, R56, 0x22, PT ;  /* 0x000000223800780c */ /* 0x000fe20003f26270 */
[----:B------:R-:W-:-:S04]  /*3770*/  @!P4 IMAD R11, R36, R48, RZ ;  /* 0x00000030240bc224 */ /* 0x000fc800078e02ff */
[-C--:B------:R-:W-:Y:S01]  /*3780*/  @!P5 IMAD R37, R37, R48.reuse, RZ ;  /* 0x000000302525d224 */ /* 0x080fe200078e02ff */
[----:B------:R-:W-:Y:S01]  /*3790*/  @!P4 STG.E.U8 desc[UR36][R6.64+0x18], R11 ;  /* 0x0000180b0600c986 */ /* 0x000fe2000c101124 */
[C---:B------:R-:W-:Y:S02]  /*37a0*/  ISETP.LT.OR P4, PT, R52.reuse, 0x1, !P2 ;  /* 0x000000013400780c */ /* 0x040fe40005781670 */
[C---:B------:R-:W-:Y:S01]  /*37b0*/  ISETP.LT.OR P2, PT, R52.reuse, 0x9, !P2 ;  /* 0x000000093400780c */ /* 0x040fe20005741670 */
[----:B------:R-:W-:Y:S01]  /*37c0*/  @!P5 STG.E.U8 desc[UR36][R6.64+0x19], R37 ;  /* 0x000019250600d986 */ /* 0x000fe2000c101124 */
[----:B------:R-:W-:Y:S01]  /*37d0*/  ISETP.LT.OR P5, PT, R52, 0x1, !P1 ;  /* 0x000000013400780c */ /* 0x000fe20004fa1670 */
[-C--:B0-----:R-:W-:Y:S01]  /*37e0*/  @!P3 IMAD R3, R38, R48.reuse, RZ ;  /* 0x000000302603b224 */ /* 0x081fe200078e02ff */
[----:B------:R-:W-:Y:S01]  /*37f0*/  ISETP.LT.OR P1, PT, R52, 0x9, !P1 ;  /* 0x000000093400780c */ /* 0x000fe20004f21670 */
[----:B------:R-:W-:-:S03]  /*3800*/  @!P0 IMAD R39, R39, R48, RZ ;  /* 0x0000003027278224 */ /* 0x000fc600078e02ff */
[----:B------:R0:W-:Y:S01]  /*3810*/  @!P3 STG.E.U8 desc[UR36][R4.64+0x18], R3 ;  /* 0x000018030400b986 */ /* 0x0001e2000c101124 */
[----:B------:R-:W-:Y:S02]  /*3820*/  ISETP.GE.AND P3, PT, R56, 0x2a, PT ;  /* 0x0000002a3800780c */ /* 0x000fe40003f66270 */
[-C--:B------:R-:W-:Y:S01]  /*3830*/  @!P4 IMAD R9, R24, R48.reuse, RZ ;  /* 0x000000301809c224 */ /* 0x080fe200078e02ff */
[----:B------:R-:W-:Y:S01]  /*3840*/  @!P0 STG.E.U8 desc[UR36][R4.64+0x19], R39 ;  /* 0x0000192704008986 */ /* 0x000fe2000c101124 */
[----:B------:R-:W-:Y:S02]  /*3850*/  ISETP.GE.AND P0, PT, R56, 0x29, PT ;  /* 0x000000293800780c */ /* 0x000fe40003f06270 */
[-C--:B------:R-:W-:Y:S01]  /*3860*/  @!P5 IMAD R25, R25, R48.reuse, RZ ;  /* 0x000000301919d224 */ /* 0x080fe200078e02ff */
[----:B------:R1:W-:Y:S01]  /*3870*/  @!P4 STG.E.U8 desc[UR36][R6.64+0x20], R9 ;  /* 0x000020090600c986 */ /* 0x0003e2000c101124 */
[C---:B------:R-:W-:Y:S01]  /*3880*/  ISETP.LT.OR P4, PT, R52.reuse, 0x1, !P0 ;  /* 0x000000013400780c */ /* 0x040fe20004781670 */
[-C--:B------:R-:W-:Y:S01]  /*3890*/  @!P1 IMAD R27, R27, R48.reuse, RZ ;  /* 0x000000301b1b9224 */ /* 0x080fe200078e02ff */
[C---:B------:R-:W-:Y:S01]  /*38a0*/  ISETP.LT.OR P0, PT, R52.reuse, 0x9, !P0 ;  /* 0x000000093400780c */ /* 0x040fe20004701670 */
[----:B------:R2:W-:Y:S01]  /*38b0*/  @!P5 STG.E.U8 desc[UR36][R6.64+0x21], R25 ;  /* 0x000021190600d986 */ /* 0x0005e2000c101124 */
[----:B------:R-:W-:Y:S01]  /*38c0*/  ISETP.LT.OR P5, PT, R52, 0x1, !P3 ;  /* 0x000000013400780c */ /* 0x000fe20005fa1670 */
[-C--:B0-----:R-:W-:Y:S01]  /*38d0*/  @!P2 IMAD R3, R26, R48.reuse, RZ ;  /* 0x000000301a03a224 */ /* 0x081fe200078e02ff */
[----:B------:R-:W-:Y:S01]  /*38e0*/  ISETP.LT.OR P3, PT, R52, 0x9, !P3 ;  /* 0x000000093400780c */ /* 0x000fe20005f61670 */
[----:B------:R2:W-:Y:S04]  /*38f0*/  @!P1 STG.E.U8 desc[UR36][R4.64+0x21], R27 ;  /* 0x0000211b04009986 */ /* 0x0005e8000c101124 */
[----:B------:R2:W-:Y:S02]  /*3900*/  @!P2 STG.E.U8 desc[UR36][R4.64+0x20], R3 ;  /* 0x000020030400a986 */ /* 0x0005e4000c101124 */
[----:B------:R-:W-:-:S02]  /*3910*/  @!P4 IMAD R11, R28, R48, RZ ;  /* 0x000000301c0bc224 */ /* 0x000fc400078e02ff */
[-C--:B-1----:R-:W-:Y:S02]  /*3920*/  @!P0 IMAD R9, R30, R48.reuse, RZ ;  /* 0x000000301e098224 */ /* 0x082fe400078e02ff */
[-C--:B------:R-:W-:Y:S01]  /*3930*/  @!P5 IMAD R29, R29, R48.reuse, RZ ;  /* 0x000000301d1dd224 */ /* 0x080fe200078e02ff */
[----:B------:R2:W-:Y:S01]  /*3940*/  @!P4 STG.E.U8 desc[UR36][R6.64+0x28], R11 ;  /* 0x0000280b0600c986 */ /* 0x0005e2000c101124 */
[----:B------:R-:W-:-:S03]  /*3950*/  @!P3 IMAD R31, R31, R48, RZ ;  /* 0x000000301f1fb224 */ /* 0x000fc600078e02ff */
[----:B------:R2:W-:Y:S04]  /*3960*/  @!P5 STG.E.U8 desc[UR36][R6.64+0x29], R29 ;  /* 0x0000291d0600d986 */ /* 0x0005e8000c101124 */
[----:B------:R2:W-:Y:S04]  /*3970*/  @!P0 STG.E.U8 desc[UR36][R4.64+0x28], R9 ;  /* 0x0000280904008986 */ /* 0x0005e8000c101124 */
[----:B------:R2:W-:Y:S02]  /*3980*/  @!P3 STG.E.U8 desc[UR36][R4.64+0x29], R31 ;  /* 0x0000291f0400b986 */ /* 0x0005e4000c101124 */
.L_x_85:
[----:B------:R-:W-:Y:S05]  /*3990*/  BSYNC B0 ;  /* 0x0000000000007941 */ /* 0x000fea0003800000 */
.L_x_35:
[----:B------:R-:W-:Y:S01]  /*39a0*/  ULDC UR4, c[0x0][0xc] ;  /* 0x0000030000047ab9 */ /* 0x000fe20000000800 */
[----:B------:R-:W-:Y:S01]  /*39b0*/  ULDC UR5, c[0x0][0x10] ;  /* 0x0000040000057ab9 */ /* 0x000fe20000000800 */
[----:B-12---:R-:W1:Y:S01]  /*39c0*/  LDC R3, c[0x0][0x14] ;  /* 0x00000500ff037b82 */ /* 0x006e620000000800 */
[----:B------:R-:W-:Y:S01]  /*39d0*/  UIMAD.WIDE.U32 UR4, UR4, UR5, URZ ;  /* 0x00000005040472a5 */ /* 0x000fe2000f8e003f */
[----:B------:R-:W-:Y:S01]  /*39e0*/  PRMT R0, RZ, 0x7610, R0 ;  /* 0x00007610ff007816 */ /* 0x000fe20000000000 */
[----:B------:R-:W-:Y:S02]  /*39f0*/  IMAD.MOV.U32 R52, RZ, RZ, -0x1 ;  /* 0xffffffffff347424 */ /* 0x000fe400078e00ff */
[----:B------:R-:W-:Y:S02]  /*3a00*/  IMAD.MOV.U32 R53, RZ, RZ, -0x1 ;  /* 0xffffffffff357424 */ /* 0x000fe400078e00ff */
[----:B-1----:R-:W-:-:S04]  /*3a10*/  IMAD.WIDE.U32 R16, R3, UR4, R16 ;  /* 0x0000000403107c25 */ /* 0x002fc8000f8e0010 */
[----:B------:R-:W-:Y:S01]  /*3a20*/  IMAD R3, R3, UR5, RZ ;  /* 0x0000000503037c24 */ /* 0x000fe2000f8e02ff */
[----:B------:R-:W-:Y:S02]  /*3a30*/  ULDC.64 UR4, c[0x0][0x650] ;  /* 0x0001940000047ab9 */ /* 0x000fe40000000a00 */
[----:B------:R-:W-:Y:S01]  /*3a40*/  ISETP.GE.U32.AND P0, PT, R16, UR4, PT ;  /* 0x0000000410007c0c */ /* 0x000fe2000bf06070 */
[----:B------:R-:W-:-:S05]  /*3a50*/  IMAD.IADD R17, R17, 0x1, R3 ;  /* 0x0000000111117824 */ /* 0x000fca00078e0203 */
[----:B------:R-:W-:-:S13]  /*3a60*/  ISETP.GE.U32.AND.EX P0, PT, R17, UR5, PT, P0 ;  /* 0x0000000511007c0c */ /* 0x000fda000bf06100 */
[----:B------:R-:W-:Y:S05]  /*3a70*/  @P0 BRA `(.L_x_86) ;  /* 0x0000000400640947 */ /* 0x000fea0003800000 */
[----:B------:R-:W1:Y:S01]  /*3a80*/  S2R R12, SR_CTAID.X ;  /* 0x00000000000c7919 */ /* 0x000e620000002500 */
[----:B------:R-:W2:Y:S01]  /*3a90*/  LDC.64 R10, c[0x0][0x628] ;  /* 0x00018a00ff0a7b82 */ /* 0x000ea20000000a00 */
[----:B------:R-:W-:Y:S01]  /*3aa0*/  ULDC UR4, c[0x0][0x150] ;  /* 0x0000540000047ab9 */ /* 0x000fe20000000800 */
[----:B------:R-:W-:Y:S01]  /*3ab0*/  IMAD.MOV.U32 R8, RZ, RZ, R16 ;  /* 0x000000ffff087224 */ /* 0x000fe200078e0010 */
[----:B------:R-:W4:Y:S01]  /*3ac0*/  S2R R24, SR_CTAID.Y ;  /* 0x0000000000187919 */ /* 0x000f220000002600 */
[----:B------:R-:W-:-:S04]  /*3ad0*/  IMAD.MOV.U32 R9, RZ, RZ, R17 ;  /* 0x000000ffff097224 */ /* 0x000fc800078e0011 */
[----:B------:R-:W0:Y:S08]  /*3ae0*/  LDC R21, c[0x0][0x144] ;  /* 0x00005100ff157b82 */ /* 0x000e300000000800 */
[----:B------:R-:W0:Y:S08]  /*3af0*/  LDC R0, c[0x0][0x630] ;  /* 0x00018c00ff007b82 */ /* 0x000e300000000800 */
[----:B------:R-:W0:Y:S01]  /*3b00*/  LDC.64 R14, c[0x0][0x620] ;  /* 0x00018800ff0e7b82 */ /* 0x000e220000000a00 */
[----:B--2---:R-:W-:-:S04]  /*3b10*/  ISETP.NE.U32.AND P0, PT, R10, RZ, PT ;  /* 0x000000ff0a00720c */ /* 0x004fc80003f05070 */
[----:B------:R-:W-:Y:S02]  /*3b20*/  ISETP.NE.AND.EX P0, PT, R11, RZ, PT, P0 ;  /* 0x000000ff0b00720c */ /* 0x000fe40003f05300 */
[----:B-1----:R-:W-:-:S05]  /*3b30*/  I2FP.F32.U32 R3, R12 ;  /* 0x0000000c00037245 */ /* 0x002fca0000201000 */
[----:B------:R-:W-:-:S04]  /*3b40*/  FMUL R3, R3, UR4 ;  /* 0x0000000403037c20 */ /* 0x000fc80008400000 */
[----:B------:R1:W2:Y:S02]  /*3b50*/  F2I.U32.TRUNC.NTZ R20, R3 ;  /* 0x0000000300147305 */ /* 0x0002a4000020f000 */
[----:B----4-:R-:W-:Y:S05]  /*3b60*/  @!P0 BRA `(.L_x_87) ;  /* 0x0000000000288947 */ /* 0x010fea0003800000 */
[----:B-1----:R-:W1:Y:S02]  /*3b70*/  LDC R3, c[0x0][0x634] ;  /* 0x00018d00ff037b82 */ /* 0x002e640000000800 */
[----:B-1----:R-:W-:-:S05]  /*3b80*/  IADD3 R3, P0, R16, R3, RZ ;  /* 0x0000000310037210 */ /* 0x002fca0007f1e0ff */
[----:B------:R-:W-:-:S04]  /*3b90*/  IMAD.X R13, RZ, RZ, R17, P0 ;  /* 0x000000ffff0d7224 */ /* 0x000fc800000e0611 */
[----:B0--3--:R-:W-:-:S04]  /*3ba0*/  IMAD.WIDE.U32 R4, R13, R10, RZ ;  /* 0x0000000a0d047225 */ /* 0x009fc800078e00ff */
[----:B------:R-:W-:-:S04]  /*3bb0*/  IMAD.WIDE.U32 R6, P0, R3, R11, R4 ;  /* 0x0000000b03067225 */ /* 0x000fc80007800004 */
[----:B------:R-:W-:-:S04]  /*3bc0*/  IMAD.WIDE.U32 R4, R3, R10, RZ ;  /* 0x0000000a03047225 */ /* 0x000fc800078e00ff */
[----:B------:R-:W-:Y:S01]  /*3bd0*/  IMAD.X R9, RZ, RZ, RZ, P0 ;  /* 0x000000ffff097224 */ /* 0x000fe200000e06ff */
[----:B------:R-:W-:Y:S01]  /*3be0*/  IADD3 RZ, P0, R5, R6, RZ ;  /* 0x0000000605ff7210 */ /* 0x000fe20007f1e0ff */
[----:B------:R-:W-:-:S04]  /*3bf0*/  IMAD.MOV.U32 R8, RZ, RZ, R7 ;  /* 0x000000ffff087224 */ /* 0x000fc800078e0007 */
[----:B------:R-:W-:-:S08]  /*3c00*/  IMAD.WIDE.U32.X R8, R13, R11, R8, P0 ;  /* 0x0000000b0d087225 */ /* 0x000fd000000e0408 */
.L_x_87:
[----:B------:R-:W4:Y:S01]  /*3c10*/  LDC.64 R30, c[0x0][0x640] ;  /* 0x00019000ff1e7b82 */ /* 0x000f220000000a00 */
[-CC-:B0-----:R-:W-:Y:S01]  /*3c20*/  SHF.R.U64 R53, R8, R0.reuse, R9.reuse ;  /* 0x0000000008357219 */ /* 0x181fe20000001209 */
[----:B--2---:R-:W-:Y:S01]  /*3c30*/  IMAD.MOV R20, RZ, RZ, -R20 ;  /* 0x000000ffff147224 */ /* 0x004fe200078e0a14 */
[----:B------:R-:W-:Y:S01]  /*3c40*/  SHF.R.U32.HI R0, RZ, R0, R9 ;  /* 0x00000000ff007219 */ /* 0x000fe20000011609 */
[----:B------:R-:W-:Y:S01]  /*3c50*/  ULDC UR4, c[0x0][0x154] ;  /* 0x0000550000047ab9 */ /* 0x000fe20000000800 */
[----:B-1----:R-:W-:Y:S01]  /*3c60*/  IADD3 R3, P0, RZ, -R53, RZ ;  /* 0x80000035ff037210 */ /* 0x002fe20007f1e0ff */
[----:B------:R-:W-:Y:S02]  /*3c70*/  IMAD R26, R21, R20, R12 ;  /* 0x00000014151a7224 */ /* 0x000fe400078e020c */
[----:B------:R-:W0:Y:S01]  /*3c80*/  LDC R6, c[0x0][0x618] ;  /* 0x00018600ff067b82 */ /* 0x000e220000000800 */
[----:B------:R-:W-:Y:S02]  /*3c90*/  IMAD.MOV.U32 R7, RZ, RZ, 0x1 ;  /* 0x00000001ff077424 */ /* 0x000fe400078e00ff */
[----:B---3--:R-:W-:-:S04]  /*3ca0*/  IMAD.X R5, RZ, RZ, ~R0, P0 ;  /* 0x000000ffff057224 */ /* 0x008fc800000e0e00 */
[-C--:B------:R-:W-:Y:S01]  /*3cb0*/  IMAD R0, R5, R14.reuse, RZ ;  /* 0x0000000e05007224 */ /* 0x080fe200078e02ff */
[----:B------:R-:W1:Y:S01]  /*3cc0*/  LDC R8, c[0x0][0x608] ;  /* 0x00018200ff087b82 */ /* 0x000e620000000800 */
[----:B------:R-:W-:-:S04]  /*3cd0*/  IMAD.WIDE.U32 R4, R3, R14, R16 ;  /* 0x0000000e03047225 */ /* 0x000fc800078e0010 */
[----:B------:R-:W-:Y:S01]  /*3ce0*/  IMAD R3, R3, R15, R0 ;  /* 0x0000000f03037224 */ /* 0x000fe200078e0200 */
[----:B------:R-:W-:Y:S02]  /*3cf0*/  I2FP.F32.U32 R0, R24 ;  /* 0x0000001800007245 */ /* 0x000fe40000201000 */
[----:B------:R-:W2:Y:S01]  /*3d00*/  LDC R28, c[0x0][0x658] ;  /* 0x00019600ff1c7b82 */ /* 0x000ea20000000800 */
[----:B------:R-:W-:Y:S01]  /*3d10*/  IMAD.IADD R3, R5, 0x1, R3 ;  /* 0x0000000105037824 */ /* 0x000fe200078e0203 */
[----:B----4-:R-:W-:Y:S01]  /*3d20*/  ISETP.NE.U32.AND P0, PT, R30, RZ, PT ;  /* 0x000000ff1e00720c */ /* 0x010fe20003f05070 */
[----:B------:R-:W-:Y:S01]  /*3d30*/  FMUL R0, R0, UR4 ;  /* 0x0000000400007c20 */ /* 0x000fe20008400000 */
[----:B------:R-:W-:Y:S02]  /*3d40*/  IMAD.MOV.U32 R5, RZ, RZ, -0x1 ;  /* 0xffffffffff057424 */ /* 0x000fe400078e00ff */
[----:B------:R-:W-:Y:S01]  /*3d50*/  ISETP.NE.AND.EX P0, PT, R31, RZ, PT, P0 ;  /* 0x000000ff1f00720c */ /* 0x000fe20003f05300 */
[----:B------:R3:W4:Y:S01]  /*3d60*/  F2I.U32.TRUNC.NTZ R13, R0 ;  /* 0x00000000000d7305 */ /* 0x000722000020f000 */
[----:B------:R-:W3:Y:S01]  /*3d70*/  LDC R15, c[0x0][0x148] ;  /* 0x00005200ff0f7b82 */ /* 0x000ee20000000800 */
[----:B0-----:R-:W-:-:S02]  /*3d80*/  SHF.R.U64 R12, R4, R6, R3 ;  /* 0x00000006040c7219 */ /* 0x001fc40000001203 */
[----:B------:R-:W-:-:S05]  /*3d90*/  SHF.R.U32.HI R3, RZ, R6, R3 ;  /* 0x00000006ff037219 */ /* 0x000fca0000011603 */
[----:B------:R-:W0:Y:S01]  /*3da0*/  LDC R20, c[0x0][0x600] ;  /* 0x00018000ff147b82 */ /* 0x000e220000000800 */
[-CC-:B-1----:R-:W-:Y:S02]  /*3db0*/  SHF.R.U64 R10, R12, R8.reuse, R3.reuse ;  /* 0x000000080c0a7219 */ /* 0x182fe40000001203 */
[----:B------:R-:W-:-:S05]  /*3dc0*/  SHF.R.U32.HI R3, RZ, R8, R3 ;  /* 0x00000008ff037219 */ /* 0x000fca0000011603 */
[----:B------:R-:W1:Y:S01]  /*3dd0*/  LDC R21, c[0x0][0x648] ;  /* 0x00019200ff157b82 */ /* 0x000e620000000800 */
[-C--:B--2---:R-:W-:Y:S02]  /*3de0*/  SHF.L.U32 R4, R5, R28.reuse, RZ ;  /* 0x0000001c05047219 */ /* 0x084fe400000006ff */
[-CC-:B------:R-:W-:Y:S02]  /*3df0*/  SHF.R.U64 R14, R10, R28.reuse, R3.reuse ;  /* 0x0000001c0a0e7219 */ /* 0x180fe40000001203 */
[----:B------:R-:W-:Y:S02]  /*3e00*/  SHF.R.U32.HI R5, RZ, R28, R3 ;  /* 0x0000001cff057219 */ /* 0x000fe40000011603 */
[----:B------:R-:W-:Y:S01]  /*3e10*/  LOP3.LUT R51, RZ, R4, RZ, 0x33, !PT ;  /* 0x00000004ff337212 */ /* 0x000fe200078e33ff */
[----:B------:R-:W2:Y:S01]  /*3e20*/  LDC R25, c[0x0][0x638] ;  /* 0x00018e00ff197b82 */ /* 0x000ea20000000800 */
[----:B------:R-:W-:Y:S01]  /*3e30*/  SHF.L.U32 R28, R7, R28, RZ ;  /* 0x0000001c071c7219 */ /* 0x000fe200000006ff */
[----:B------:R-:W-:-:S06]  /*3e40*/  IMAD.MOV.U32 R4, RZ, RZ, R14 ;  /* 0x000000ffff047224 */ /* 0x000fcc00078e000e */
[----:B------:R-:W0:Y:S01]  /*3e50*/  LDC R27, c[0x0][0x610] ;  /* 0x00018400ff1b7b82 */ /* 0x000e220000000800 */
[----:B----4-:R-:W-:Y:S05]  /*3e60*/  @!P0 BRA `(.L_x_88) ;  /* 0x0000000000288947 */ /* 0x010fea0003800000 */
        /* <DEDUP_REMOVED lines=10> */
.L_x_88:
[----:B------:R-:W-:Y:S01]  /*3f10*/  ISETP.NE.AND P0, PT, R2, 0x1, PT ;  /* 0x000000010200780c */ /* 0x000fe20003f05270 */
[----:B------:R-:W-:Y:S01]  /*3f20*/  IMAD.MOV R13, RZ, RZ, -R13 ;  /* 0x000000ffff0d7224 */ /* 0x000fe200078e0a0d */
[----:B-1-3--:R-:W-:Y:S01]  /*3f30*/  SHF.R.U64 R0, R4, R21, R5 ;  /* 0x0000001504007219 */ /* 0x00afe20000001205 */
[----:B0-----:R-:W-:Y:S01]  /*3f40*/  VIADD R5, R20, 0xffffffff ;  /* 0xffffffff14057836 */ /* 0x001fe20000000000 */
[----:B------:R-:W-:-:S03]  /*3f50*/  LOP3.LUT R51, R10, R51, RZ, 0xc0, !PT ;  /* 0x000000330a337212 */ /* 0x000fc600078ec0ff */
[----:B------:R-:W-:Y:S01]  /*3f60*/  IMAD.MOV R3, RZ, RZ, -R0 ;  /* 0x000000ffff037224 */ /* 0x000fe200078e0a00 */
[----:B------:R-:W-:Y:S01]  /*3f70*/  LOP3.LUT R5, R12, R5, RZ, 0xc0, !PT ;  /* 0x000000050c057212 */ /* 0x000fe200078ec0ff */
[----:B------:R-:W-:Y:S02]  /*3f80*/  IMAD R51, R28, R0, R51 ;  /* 0x000000001c337224 */ /* 0x000fe400078e0233 */
[----:B--2---:R-:W-:Y:S02]  /*3f90*/  IMAD R0, R3, R25, R14 ;  /* 0x0000001903007224 */ /* 0x004fe400078e020e */
[----:B------:R-:W-:Y:S02]  /*3fa0*/  @P0 IMAD R26, R15, R13, R24 ;  /* 0x0000000d0f1a0224 */ /* 0x000fe400078e0218 */
[----:B------:R-:W-:Y:S02]  /*3fb0*/  IMAD R4, R0, R20, R5 ;  /* 0x0000001400047224 */ /* 0x000fe400078e0205 */
[----:B------:R-:W-:-:S02]  /*3fc0*/  IMAD R51, R51, R27, R26 ;  /* 0x0000001b33337224 */ /* 0x000fc400078e021a */
[----:B------:R-:W-:-:S03]  /*3fd0*/  IMAD.MOV.U32 R3, RZ, RZ, 0x1 ;  /* 0x00000001ff037424 */ /* 0x000fc600078e00ff */
[----:B------:R-:W-:Y:S02]  /*3fe0*/  SEL R52, R4, R51, !P0 ;  /* 0x0000003304347207 */ /* 0x000fe40004000000 */
[----:B------:R-:W-:Y:S02]  /*3ff0*/  PRMT R0, R3, 0x7610, R0 ;  /* 0x0000761003007816 */ /* 0x000fe40000000000 */
[----:B------:R-:W-:-:S07]  /*4000*/  SEL R51, R51, R4, !P0 ;  /* 0x0000000433337207 */ /* 0x000fce0004000000 */
.L_x_86:
[----:B------:R-:W-:-:S13]  /*4010*/  LOP3.LUT P0, RZ, R0, 0xff, RZ, 0xc0, !PT ;  /* 0x000000ff00ff7812 */ /* 0x000fda000780c0ff */
[----:B------:R-:W-:Y:S05]  /*4020*/  @P0 BRA `(.L_x_89) ;  /* 0xffffffd000f80947 */ /* 0x000fea000383ffff */
[----:B------:R-:W-:Y:S05]  /*4030*/  EXIT ;  /* 0x000000000000794d */ /* 0x000fea0003800000 */
.L_x_8:
[----:B0-----:R-:W-:Y:S01]  /*4040*/  ULDC.64 UR4, c[0x0][0x650] ;  /* 0x0001940000047ab9 */ /* 0x001fe20000000a00 */
        /* <DEDUP_REMOVED lines=25> */
.L_x_91:
[----:B------:R-:W0:Y:S01]  /*41e0*/  LDC.64 R28, c[0x0][0x640] ;  /* 0x00019000ff1c7b82 */ /* 0x000e220000000a00 */
[-CC-:B------:R-:W-:Y:S01]  /*41f0*/  SHF.R.U64 R22, R12, R6.reuse, R13.reuse ;  /* 0x000000060c167219 */ /* 0x180fe2000000120d */
[----:B------:R-:W-:Y:S01]  /*4200*/  IMAD.MOV.U32 R30, RZ, RZ, 0x1 ;  /* 0x00000001ff1e7424 */ /* 0x000fe200078e00ff */
[----:B------:R-:W-:Y:S02]  /*4210*/  SHF.R.U32.HI R6, RZ, R6, R13 ;  /* 0x00000006ff067219 */ /* 0x000fe4000001160d */
        /* <DEDUP_REMOVED lines=8> */
[----:B------:R-:W-:Y:S01]  /*42a0*/  IMAD.IADD R9, R9, 0x1, R11 ;  /* 0x0000000109097824 */ /* 0x000fe200078e020b */
[----:B0-----:R-:W-:-:S04]  /*42b0*/  ISETP.NE.U32.AND P0, PT, R28, RZ, PT ;  /* 0x000000ff1c00720c */ /* 0x001fc80003f05070 */
[----:B------:R-:W-:Y:S02]  /*42c0*/  ISETP.NE.AND.EX P0, PT, R29, RZ, PT, P0 ;  /* 0x000000ff1d00720c */ /* 0x000fe40003f05300 */
[----:B------:R-:W0:Y:S01]  /*42d0*/  LDC R20, c[0x0][0x600] ;  /* 0x00018000ff147b82 */ /* 0x000e220000000800 */
[-CC-:B-1----:R-:W-:Y:S01]  /*42e0*/  SHF.R.U64 R14, R8, R10.reuse, R9.reuse ;  /* 0x0000000a080e7219 */ /* 0x182fe20000001209 */
[----:B------:R-:W-:Y:S01]  /*42f0*/  IMAD.MOV.U32 R8, RZ, RZ, -0x1 ;  /* 0xffffffffff087424 */ /* 0x000fe200078e00ff */
[----:B------:R-:W-:-:S05]  /*4300*/  SHF.R.U32.HI R9, RZ, R10, R9 ;  /* 0x0000000aff097219 */ /* 0x000fca0000011609 */
[----:B------:R-:W1:Y:S01]  /*4310*/  LDC R26, c[0x0][0x648] ;  /* 0x00019200ff1a7b82 */ /* 0x000e620000000800 */
[-CC-:B--2---:R-:W-:Y:S02]  /*4320*/  SHF.R.U64 R21, R14, R12.reuse, R9.reuse ;  /* 0x0000000c0e157219 */ /* 0x184fe40000001209 */
[----:B------:R-:W-:-:S05]  /*4330*/  SHF.R.U32.HI R6, RZ, R12, R9 ;  /* 0x0000000cff067219 */ /* 0x000fca0000011609 */
[----:B------:R-:W2:Y:S01]  /*4340*/  LDC R27, c[0x0][0x638] ;  /* 0x00018e00ff1b7b82 */ /* 0x000ea20000000800 */
[-C--:B---3--:R-:W-:Y:S02]  /*4350*/  SHF.L.U32 R8, R8, R25.reuse, RZ ;  /* 0x0000001908087219 */ /* 0x088fe400000006ff */
[-CC-:B------:R-:W-:Y:S02]  /*4360*/  SHF.R.U64 R23, R21, R25.reuse, R6.reuse ;  /* 0x0000001915177219 */ /* 0x180fe40000001206 */
[----:B------:R-:W-:Y:S02]  /*4370*/  LOP3.LUT R32, RZ, R8, RZ, 0x33, !PT ;  /* 0x00000008ff207212 */ /* 0x000fe400078e33ff */
[----:B------:R-:W-:Y:S01]  /*4380*/  SHF.R.U32.HI R9, RZ, R25, R6 ;  /* 0x00000019ff097219 */ /* 0x000fe20000011606 */
[----:B------:R-:W3:Y:S01]  /*4390*/  LDC R31, c[0x0][0x610] ;  /* 0x00018400ff1f7b82 */ /* 0x000ee20000000800 */
[----:B------:R-:W-:Y:S01]  /*43a0*/  IMAD.MOV.U32 R8, RZ, RZ, R23 ;  /* 0x000000ffff087224 */ /* 0x000fe200078e0017 */
[----:B------:R-:W-:Y:S06]  /*43b0*/  @!P0 BRA `(.L_x_92) ;  /* 0x0000000000288947 */ /* 0x000fec0003800000 */
        /* <DEDUP_REMOVED lines=10> */
.L_x_92:
[----:B------:R-:W-:Y:S02]  /*4460*/  ISETP.NE.AND P0, PT, R2, 0x1, PT ;  /* 0x000000010200780c */ /* 0x000fe40003f05270 */
[----:B-1----:R-:W-:Y:S01]  /*4470*/  SHF.R.U64 R6, R8, R26, R9 ;  /* 0x0000001a08067219 */ /* 0x002fe20000001209 */
[----:B0-----:R-:W-:Y:S01]  /*4480*/  VIADD R9, R20, 0xffffffff ;  /* 0xffffffff14097836 */ /* 0x001fe20000000000 */
[----:B------:R-:W-:Y:S02]  /*4490*/  SHF.L.U32 R30, R30, R25, RZ ;  /* 0x000000191e1e7219 */ /* 0x000fe400000006ff */
[----:B------:R-:W-:Y:S01]  /*44a0*/  LOP3.LUT R5, R21, R32, RZ, 0xc0, !PT ;  /* 0x0000002015057212 */ /* 0x000fe200078ec0ff */
[----:B------:R-:W-:-:S04]  /*44b0*/  IMAD.MOV R8, RZ, RZ, -R6 ;  /* 0x000000ffff087224 */ /* 0x000fc800078e0a06 */
[----:B------:R-:W-:Y:S01]  /*44c0*/  IMAD R6, R30, R6, R5 ;  /* 0x000000061e067224 */ /* 0x000fe200078e0205 */
[----:B------:R-:W-:Y:S01]  /*44d0*/  LOP3.LUT R5, R14, R9, RZ, 0xc0, !PT ;  /* 0x000000090e057212 */ /* 0x000fe200078ec0ff */
[----:B------:R-:W-:Y:S02]  /*44e0*/  @P0 IMAD R3, R7, R24, R4 ;  /* 0x0000001807030224 */ /* 0x000fe400078e0204 */
[----:B--2---:R-:W-:Y:S02]  /*44f0*/  IMAD R4, R8, R27, R23 ;  /* 0x0000001b08047224 */ /* 0x004fe400078e0217 */
[----:B---3--:R-:W-:Y:S02]  /*4500*/  IMAD R3, R6, R31, R3 ;  /* 0x0000001f06037224 */ /* 0x008fe400078e0203 */
[----:B------:R-:W-:Y:S02]  /*4510*/  IMAD R4, R4, R20, R5 ;  /* 0x0000001404047224 */ /* 0x000fe400078e0205 */
[----:B------:R-:W-:-:S02]  /*4520*/  IMAD.MOV.U32 R8, RZ, RZ, 0x1 ;  /* 0x00000001ff087424 */ /* 0x000fc400078e00ff */
[----:B------:R-:W-:Y:S01]  /*4530*/  IMAD.MOV.U32 R6, RZ, RZ, R22 ;  /* 0x000000ffff067224 */ /* 0x000fe200078e0016 */
[----:B------:R-:W-:Y:S02]  /*4540*/  SEL R20, R4, R3, !P0 ;  /* 0x0000000304147207 */ /* 0x000fe40004000000 */
[----:B------:R-:W-:-:S07]  /*4550*/  SEL R21, R3, R4, !P0 ;  /* 0x0000000403157207 */ /* 0x000fce0004000000 */
.L_x_90:
[----:B------:R-:W-:-:S08]  /*4560*/  NOP ;  /* 0x0000000000007918 */ /* 0x000fd00000000000 */
[----:B------:R-:W0:-:S00]  /*4570*/  USETMAXREG.DEALLOC.CTAPOOL 0x28 ;  /* 0x00000028000079c8 */ /* 0x000e0000080e0500 */
[----:B0-----:R-:W-:-:S13]  /*4580*/  ISETP.NE.AND P0, PT, R0, RZ, PT ;  /* 0x000000ff0000720c */ /* 0x001fda0003f05270 */
[----:B------:R-:W-:Y:S05]  /*4590*/  @P0 EXIT ;  /* 0x000000000000094d */ /* 0x000fea0003800000 */
[----:B------:R-:W-:Y:S01]  /*45a0*/  LOP3.LUT P0, RZ, R8, 0xff, RZ, 0xc0, !PT ;  /* 0x000000ff08ff7812 */ /* 0x000fe2000780c0ff */
[----:B------:R-:W-:Y:S02]  /*45b0*/  IMAD.MOV.U32 R0, RZ, RZ, 0x1 ;  /* 0x00000001ff007424 */ /* 0x000fe400078e00ff */
[----:B------:R-:W-:-:S10]  /*45c0*/  IMAD.MOV.U32 R3, RZ, RZ, RZ ;  /* 0x000000ffff037224 */ /* 0x000fd400078e00ff */
[----:B------:R-:W-:Y:S05]  /*45d0*/  @!P0 BRA `(.L_x_93) ;  /* 0x0000000c00448947 */ /* 0x000fea0003800000 */
[----:B------:R-:W0:Y:S01]  /*45e0*/  LDC R0, c[0x0][0x28c] ;  /* 0x0000a300ff007b82 */ /* 0x000e220000000800 */
[----:B------:R-:W1:Y:S01]  /*45f0*/  S2R R9, SR_CgaCtaId ;  /* 0x0000000000097919 */ /* 0x000e620000008800 */
[----:B------:R-:W-:Y:S01]  /*4600*/  ULDC UR5, c[0x0][0x658] ;  /* 0x0001960000057ab9 */ /* 0x000fe20000000800 */
[----:B------:R-:W-:Y:S01]  /*4610*/  UMOV UR7, 0xffffffff ;  /* 0xffffffff00077882 */ /* 0x000fe20000000000 */
[----:B------:R-:W-:Y:S01]  /*4620*/  ULDC UR6, c[0x0][0xc] ;  /* 0x0000030000067ab9 */ /* 0x000fe20000000800 */
[----:B------:R-:W-:Y:S01]  /*4630*/  USHF.L.U32 UR8, UR7, UR5, URZ ;  /* 0x0000000507087299 */ /* 0x000fe2000800063f */
[----:B------:R-:W-:Y:S01]  /*4640*/  IMAD.MOV.U32 R12, RZ, RZ, 0x600 ;  /* 0x00000600ff0c7424 */ /* 0x000fe200078e00ff */
[----:B------:R-:W-:Y:S01]  /*4650*/  UMOV UR9, 0x1 ;  /* 0x0000000100097882 */ /* 0x000fe20000000000 */
[----:B------:R-:W-:Y:S01]  /*4660*/  ULDC UR7, c[0x0][0x10] ;  /* 0x0000040000077ab9 */ /* 0x000fe20000000800 */
[----:B------:R-:W-:Y:S01]  /*4670*/  USHF.L.U32 UR18, UR9, UR5, URZ ;  /* 0x0000000509127299 */ /* 0x000fe2000800063f */
[----:B------:R-:W-:Y:S01]  /*4680*/  BSSY B0, `(.L_x_93) ;  /* 0x00000c6000007945 */ /* 0x000fe20003800000 */
[----:B------:R-:W-:Y:S01]  /*4690*/  UIMAD.WIDE.U32 UR6, UR6, UR7, URZ ;  /* 0x00000007060672a5 */ /* 0x000fe2000f8e003f */
[----:B------:R-:W-:Y:S01]  /*46a0*/  IMAD.MOV.U32 R11, RZ, RZ, 0x1 ;  /* 0x00000001ff0b7424 */ /* 0x000fe200078e00ff */
[----:B------:R-:W-:Y:S01]  /*46b0*/  ULDC UR5, c[0x0][0x14] ;  /* 0x0000050000057ab9 */ /* 0x000fe20000000800 */
[----:B------:R-:W-:Y:S01]  /*46c0*/  LOP3.LUT R8, R19, 0x2, RZ, 0xfc, !PT ;  /* 0x0000000213087812 */ /* 0x000fe200078efcff */
[----:B------:R-:W-:-:S02]  /*46d0*/  UIMAD.WIDE.U32 UR22, UR6, UR5, URZ ;  /* 0x00000005061672a5 */ /* 0x000fc4000f8e003f */
[----:B------:R-:W-:Y:S01]  /*46e0*/  UIMAD UR13, UR7, UR5, URZ ;  /* 0x00000005070d72a4 */ /* 0x000fe2000f8e023f */
[----:B------:R-:W-:Y:S01]  /*46f0*/  ULDC UR4, c[0x0][0x600] ;  /* 0x0001800000047ab9 */ /* 0x000fe20000000800 */
[----:B------:R-:W-:Y:S02]  /*4700*/  ULOP3.LUT UR17, URZ, UR8, URZ, 0x33, !UPT ;  /* 0x000000083f117292 */ /* 0x000fe4000f8e333f */
[----:B------:R-:W-:Y:S01]  /*4710*/  UIADD3 UR4, UR4, -0x1, URZ ;  /* 0xffffffff04047890 */ /* 0x000fe2000fffe03f */
[----:B0-----:R-:W-:Y:S01]  /*4720*/  VIADD R0, R0, 0x3f ;  /* 0x0000003f00007836 */ /* 0x001fe20000000000 */
[----:B------:R-:W-:Y:S01]  /*4730*/  UIADD3 UR13, UR23, UR13, URZ ;  /* 0x0000000d170d7290 */ /* 0x000fe2000fffe03f */
[----:B------:R-:W-:-:S03]  /*4740*/  ULDC.64 UR24, c[0x0][0x198] ;  /* 0x0000660000187ab9 */ /* 0x000fc60000000a00 */
[----:B------:R-:W-:-:S04]  /*4750*/  SHF.R.S32.HI R3, RZ, 0x1f, R0 ;  /* 0x0000001fff037819 */ /* 0x000fc80000011400 */
[----:B------:R-:W-:Y:S01]  /*4760*/  LEA.HI R3, R3, R0, RZ, 0x6 ;  /* 0x0000000003037211 */ /* 0x000fe200078f30ff */
[----:B------:R-:W-:Y:S01]  /*4770*/  IMAD.MOV.U32 R0, RZ, RZ, 0x1 ;  /* 0x00000001ff007424 */ /* 0x000fe200078e00ff */
[----:B-1----:R-:W-:Y:S02]  /*4780*/  LOP3.LUT R9, R9, 0x1, RZ, 0xc0, !PT ;  /* 0x0000000109097812 */ /* 0x002fe400078ec0ff */
[----:B------:R-:W-:Y:S01]  /*4790*/  SHF.R.S32.HI R10, RZ, 0x6, R3 ;  /* 0x00000006ff0a7819 */ /* 0x000fe20000011403 */
[----:B------:R-:W-:Y:S02]  /*47a0*/  IMAD.MOV.U32 R3, RZ, RZ, RZ ;  /* 0x000000ffff037224 */ /* 0x000fe400078e00ff */
[----:B------:R-:W-:Y:S02]  /*47b0*/  IMAD R12, R9, R12, 0x28200 ;  /* 0x00028200090c7424 */ /* 0x000fe400078e020c */
[----:B------:R-:W-:-:S07]  /*47c0*/  VIADD R13, R10, 0x1 ;  /* 0x000000010a0d7836 */ /* 0x000fce0000000000 */
.L_x_104:
[----:B------:R-:W-:-:S03]  /*47d0*/  UMOV UR5, 0xffffffff ;  /* 0xffffffff00057882 */ /* 0x000fc60000000000 */
[----:B------:R-:W-:Y:S05]  /*47e0*/  BRA.DIV UR5, `(.L_x_94) ;  /* 0x0000001605e87947 */ /* 0x000fea000b800000 */
[----:B------:R-:W-:-:S13]  /*47f0*/  ELECT P6, URZ, PT ;  /* 0x00000000003f782f */ /* 0x000fda00038c0000 */
.L_x_131:
[----:B------:R-:W0:Y:S01]  /*4800*/  LDC R4, c[0x0][0x28c] ;  /* 0x0000a300ff047b82 */ /* 0x000e220000000800 */
[----:B------:R-:W-:Y:S01]  /*4810*/  BSSY B1, `(.L_x_95) ;  /* 0x0000039000017945 */ /* 0x000fe20003800000 */
[----:B0-----:R-:W-:-:S13]  /*4820*/  ISETP.LT.OR P6, PT, R4, 0x1, !P6 ;  /* 0x000000010400780c */ /* 0x001fda00077c1670 */
[----:B------:R-:W-:Y:S05]  /*4830*/  @P6 BRA `(.L_x_96) ;  /* 0x0000000000d86947 */ /* 0x000fea0003800000 */
[----:B------:R-:W-:Y:S02]  /*4840*/  IMAD R20, R20, 0x2, R9 ;  /* 0x0000000214147824 */ /* 0x000fe400078e0209 */
[----:B------:R-:W-:Y:S02]  /*4850*/  IMAD.SHL.U32 R21, R21, 0x80, RZ ;  /* 0x0000008015157824 */ /* 0x000fe400078e00ff */
[----:B------:R-:W-:Y:S02]  /*4860*/  IMAD.MOV.U32 R24, RZ, RZ, RZ ;  /* 0x000000ffff187224 */ /* 0x000fe400078e00ff */
[----:B------:R-:W-:Y:S02]  /*4870*/  IMAD.MOV.U32 R4, RZ, RZ, R13 ;  /* 0x000000ffff047224 */ /* 0x000fe400078e000d */
[----:B------:R-:W-:Y:S02]  /*4880*/  IMAD.MOV.U32 R5, RZ, RZ, R0 ;  /* 0x000000ffff057224 */ /* 0x000fe400078e0000 */
[----:B------:R-:W-:-:S02]  /*4890*/  IMAD.MOV.U32 R7, RZ, RZ, R3 ;  /* 0x000000ffff077224 */ /* 0x000fc400078e0003 */
[----:B------:R-:W-:-:S07]  /*48a0*/  IMAD R20, R20, 0x18, RZ ;  /* 0x0000001814147824 */ /* 0x000fce00078e02ff */
.L_x_99:
[----:B------:R-:W0:Y:S01]  /*48b0*/  S2R R15, SR_CgaCtaId ;  /* 0x00000000000f7919 */ /* 0x000e220000008800 */
[----:B------:R-:W-:Y:S02]  /*48c0*/  MOV R14, 0x400 ;  /* 0x00000400000e7802 */ /* 0x000fe40000000f00 */
[----:B------:R-:W-:Y:S02]  /*48d0*/  LOP3.LUT P1, RZ, R18, 0x7f, RZ, 0xc0, !PT ;  /* 0x0000007f12ff7812 */ /* 0x000fe4000782c0ff */
[----:B0-----:R-:W-:Y:S02]  /*48e0*/  LEA R22, R15, R14, 0x18 ;  /* 0x0000000e0f167211 */ /* 0x001fe400078ec0ff */
[----:B------:R-:W-:-:S09]  /*48f0*/  SHF.L.U32 R14, R5, 0x1f, RZ ;  /* 0x0000001f050e7819 */ /* 0x000fd200000006ff */
[----:B------:R-:W0:Y:S01]  /*4900*/  @!P1 LDC R15, c[0x0][0x500] ;  /* 0x00014000ff0f9b82 */ /* 0x000e220000000800 */
[----:B------:R-:W-:-:S04]  /*4910*/  IMAD R23, R7, 0x8, R22 ;  /* 0x0000000807177824 */ /* 0x000fc800078e0216 */
[----:B------:R-:W1:Y:S02]  /*4920*/  SYNCS.PHASECHK.TRANS64.TRYWAIT P0, [R23+URZ+0xa0], R14 ;  /* 0x0000a00e170075a7 */ /* 0x000e64000800017f */
[----:B-1----:R-:W-:Y:S05]  /*4930*/  @!P0 BRA `(.L_x_97) ;  /* 0x0000001400b48947 */ /* 0x002fea0003800000 */
.L_x_132:
[----:B-1----:R-:W-:Y:S01]  /*4940*/  PRMT R14, R8, 0x9910, RZ ;  /* 0x00009910080e7816 */ /* 0x002fe200000000ff */
[----:B0-----:R0:W-:Y:S03]  /*4950*/  @!P1 SYNCS.ARRIVE.TRANS64 RZ, [R23+URZ], R15 ;  /* 0x0000000f17ff99a7 */ /* 0x0011e6000800003f */
[----:B------:R-:W-:-:S13]  /*4960*/  ISETP.NE.AND P0, PT, R14, 0x2, PT ;  /* 0x000000020e00780c */ /* 0x000fda0003f05270 */
[----:B0-----:R-:W-:Y:S05]  /*4970*/  @P0 BRA `(.L_x_98) ;  /* 0x0000000000040947 */ /* 0x001fea0003800000 */
[----:B------:R-:W-:Y:S01]  /*4980*/  BPT.TRAP 0x1 ;  /* 0x000000040000795c */ /* 0x000fe20000300000 */
.L_x_98:
[----:B------:R-:W-:Y:S01]  /*4990*/  IMAD R14, R7, 0x2000, R22 ;  /* 0x00002000070e7824 */ /* 0x000fe200078e0216 */
[----:B------:R-:W-:Y:S01]  /*49a0*/  R2UR UR19, R22 ;  /* 0x00000000161372ca */ /* 0x000fe200000e0000 */
[----:B------:R-:W-:Y:S01]  /*49b0*/  VIADD R4, R4, 0xffffffff ;  /* 0xffffffff04047836 */ /* 0x000fe20000000000 */
[----:B------:R-:W-:Y:S01]  /*49c0*/  R2UR UR9, R23 ;  /* 0x00000000170972ca */ /* 0x000fe200000e0000 */
[----:B------:R-:W-:Y:S01]  /*49d0*/  UIADD3 UR6, UP0, UR24, 0xf0, URZ ;  /* 0x000000f018067890 */ /* 0x000fe2000ff1e03f */
[----:B------:R-:W-:Y:S01]  /*49e0*/  R2UR UR5, R14 ;  /* 0x000000000e0572ca */ /* 0x000fe200000e0000 */
[----:B------:R-:W-:Y:S01]  /*49f0*/  IMAD R14, R7, 0xc00, R12 ;  /* 0x00000c00070e7824 */ /* 0x000fe200078e020c */
[----:B------:R-:W-:Y:S01]  /*4a00*/  R2UR UR11, R21 ;  /* 0x00000000150b72ca */ /* 0x000fe200000e0000 */
[----:B------:R-:W-:Y:S01]  /*4a10*/  UIADD3 UR26, UP1, UR24, 0x1f0, URZ ;  /* 0x000001f0181a7890 */ /* 0x000fe2000ff3e03f */
[----:B------:R-:W-:Y:S01]  /*4a20*/  R2UR UR10, R24 ;  /* 0x00000000180a72ca */ /* 0x000fe200000e0000 */
[----:B------:R-:W-:Y:S01]  /*4a30*/  UIADD3.X UR7, URZ, UR25, URZ, UP0, !UPT ;  /* 0x000000193f077290 */ /* 0x000fe200087fe43f */
[----:B------:R-:W-:Y:S01]  /*4a40*/  R2UR UR8, R14 ;  /* 0x000000000e0872ca */ /* 0x000fe200000e0000 */
[----:B------:R-:W-:Y:S01]  /*4a50*/  VIADD R7, R7, 0x1 ;  /* 0x0000000107077836 */ /* 0x000fe20000000000 */
[----:B------:R-:W-:Y:S01]  /*4a60*/  R2UR UR12, R6 ;  /* 0x00000000060c72ca */ /* 0x000fe200000e0000 */
[----:B------:R-:W-:Y:S01]  /*4a70*/  UIADD3.X UR27, URZ, UR25, URZ, UP1, !UPT ;  /* 0x000000193f1b7290 */ /* 0x000fe20008ffe43f */
[----:B------:R-:W-:Y:S01]  /*4a80*/  R2UR UR20, R20 ;  /* 0x00000000141472ca */ /* 0x000fe200000e0000 */
[----:B------:R-:W-:Y:S01]  /*4a90*/  UMOV UR14, 0x0 ;  /* 0x00000000000e7882 */ /* 0x000fe20000000000 */
[----:B------:R-:W-:Y:S01]  /*4aa0*/  ISETP.GT.AND P1, PT, R4, 0x1, PT ;  /* 0x000000010400780c */ /* 0x000fe20003f24270 */
[----:B------:R-:W-:Y:S01]  /*4ab0*/  UIADD3 UR16, UR5, 0x200, URZ ;  /* 0x0000020005107890 */ /* 0x000fe2000fffe03f */
[C---:B------:R-:W-:Y:S01]  /*4ac0*/  ISETP.NE.AND P0, PT, R7.reuse, 0x14, PT ;  /* 0x000000140700780c */ /* 0x040fe20003f05270 */
[----:B------:R-:W-:Y:S01]  /*4ad0*/  UMOV UR15, 0x10000000 ;  /* 0x10000000000f7882 */ /* 0x000fe20000000000 */
[----:B------:R-:W-:Y:S01]  /*4ae0*/  UMOV UR21, 0x30000 ;  /* 0x0003000000157882 */ /* 0x000fe20000000000 */
[----:B------:R-:W-:Y:S01]  /*4af0*/  VIADD R24, R24, 0x40 ;  /* 0x0000004018187836 */ /* 0x000fe20000000000 */
[----:B------:R-:W-:Y:S01]  /*4b00*/  SEL R14, RZ, 0x1, P0 ;  /* 0x00000001ff0e7807 */ /* 0x000fe20000000000 */
[----:B------:R-:W-:Y:S01]  /*4b10*/  UIADD3 UR5, UR19, UR8, URZ ;  /* 0x0000000813057290 */ /* 0x000fe2000fffe03f */
[----:B------:R-:W-:-:S02]  /*4b20*/  SEL R7, R7, RZ, P0 ;  /* 0x000000ff07077207 */ /* 0x000fc40000000000 */
[----:B------:R-:W-:Y:S01]  /*4b30*/  UMOV UR8, UR16 ;  /* 0x0000001000087c82 */ /* 0x000fe20008000000 */
[----:B------:R-:W-:Y:S01]  /*4b40*/  LOP3.LUT R5, R5, R14, RZ, 0x3c, !PT ;  /* 0x0000000e05057212 */ /* 0x000fe200078e3cff */
[----:B------:R0:W-:Y:S02]  /*4b50*/  UTMALDG.3D [UR8], [UR6], desc[UR14] ;  /* 0x00000e08060075b4 */ /* 0x0001e40008011000 */
[----:B0-----:R-:W-:Y:S01]  /*4b60*/  UMOV UR11, UR20 ;  /* 0x00000014000b7c82 */ /* 0x001fe20008000000 */
[----:B------:R-:W-:Y:S02]  /*4b70*/  UMOV UR8, UR5 ;  /* 0x0000000500087c82 */ /* 0x000fe40008000000 */
[----:B------:R0:W-:Y:S02]  /*4b80*/  UTMALDG.3D.MULTICAST [UR8], [UR26], UR21, desc[UR14] ;  /* 0x00000e081a0073b4 */ /* 0x0001e40008011815 */
[----:B0-----:R-:W-:Y:S05]  /*4b90*/  @P1 BRA `(.L_x_99) ;  /* 0xfffffffc00441947 */ /* 0x001fea000383ffff */
.L_x_96:
[----:B------:R-:W-:Y:S05]  /*4ba0*/  BSYNC B1 ;  /* 0x0000000000017941 */ /* 0x000fea0003800000 */
.L_x_95:
[----:B------:R-:W-:Y:S01]  /*4bb0*/  LOP3.LUT P1, RZ, R11, 0xff, RZ, 0xc0, !PT ;  /* 0x000000ff0bff7812 */ /* 0x000fe2000782c0ff */
[C---:B------:R-:W-:Y:S01]  /*4bc0*/  IMAD.IADD R6, R10.reuse, 0x1, R3 ;  /* 0x000000010a067824 */ /* 0x040fe200078e0203 */
[----:B------:R-:W-:Y:S01]  /*4bd0*/  ULDC.64 UR6, c[0x0][0x650] ;  /* 0x0001940000067ab9 */ /* 0x000fe20000000a00 */
[----:B------:R-:W-:Y:S01]  /*4be0*/  ISETP.GE.U32.AND P2, PT, R10, 0x14, PT ;  /* 0x000000140a00780c */ /* 0x000fe20003f46070 */
[----:B------:R-:W-:Y:S01]  /*4bf0*/  BSSY B1, `(.L_x_100) ;  /* 0x000006c000017945 */ /* 0x000fe20003800000 */
[----:B------:R-:W-:Y:S01]  /*4c00*/  IMAD.MOV.U32 R21, RZ, RZ, -0x1 ;  /* 0xffffffffff157424 */ /* 0x000fe200078e00ff */
[----:B------:R-:W-:Y:S01]  /*4c10*/  ISETP.GT.U32.AND P0, PT, R6, 0x13, PT ;  /* 0x000000130600780c */ /* 0x000fe20003f04070 */
[----:B------:R-:W-:Y:S01]  /*4c20*/  IMAD.MOV.U32 R20, RZ, RZ, -0x1 ;  /* 0xffffffffff147424 */ /* 0x000fe200078e00ff */
[----:B------:R-:W-:Y:S02]  /*4c30*/  PRMT R11, RZ, 0x7610, R11 ;  /* 0x00007610ff0b7816 */ /* 0x000fe4000000000b */
[----:B------:R-:W-:-:S03]  /*4c40*/  ISETP.LT.U32.AND P0, PT, R10, 0x14, P0 ;  /* 0x000000140a00780c */ /* 0x000fc60000701070 */
[----:B------:R-:W0:Y:S01]  /*4c50*/  @P1 S2R R5, SR_CgaCtaId ;  /* 0x0000000000051919 */ /* 0x000e220000008800 */
[----:B------:R-:W-:-:S04]  /*4c60*/  @P1 MOV R4, 0x400 ;  /* 0x0000040000041802 */ /* 0x000fc80000000f00 */
[----:B0-----:R-:W-:Y:S01]  /*4c70*/  @P1 LEA R3, R5, R4, 0x18 ;  /* 0x0000000405031211 */ /* 0x001fe200078ec0ff */
[----:B------:R-:W-:-:S03]  /*4c80*/  IMAD.WIDE.U32 R4, R6, -0x33333333, RZ ;  /* 0xcccccccd06047825 */ /* 0x000fc600078e00ff */
[----:B------:R0:W-:Y:S01]  /*4c90*/  @P1 SYNCS.ARRIVE.TRANS64.A1T0 RZ, [R3+URZ+0x158], RZ ;  /* 0x000158ff03ff19a7 */ /* 0x0001e2000810003f */
[----:B------:R-:W-:Y:S02]  /*4ca0*/  IADD3 R16, P1, R16, UR22, RZ ;  /* 0x0000001610107c10 */ /* 0x000fe4000ff3e0ff */
[----:B------:R-:W-:Y:S02]  /*4cb0*/  SHF.R.U32.HI R5, RZ, 0x4, R5 ;  /* 0x00000004ff057819 */ /* 0x000fe40000011605 */
[----:B------:R-:W-:Y:S02]  /*4cc0*/  IADD3.X R17, R17, UR13, RZ, P1, !PT ;  /* 0x0000000d11117c10 */ /* 0x000fe40008ffe4ff */
[----:B------:R-:W-:Y:S02]  /*4cd0*/  PRMT R4, RZ, 0x7610, R4 ;  /* 0x00007610ff047816 */ /* 0x000fe40000000004 */
[----:B0-----:R-:W-:Y:S02]  /*4ce0*/  SEL R3, RZ, 0x1, !P0 ;  /* 0x00000001ff037807 */ /* 0x001fe40004000000 */
[----:B------:R-:W-:-:S02]  /*4cf0*/  ISETP.GE.U32.AND P0, PT, R16, UR6, PT ;  /* 0x0000000610007c0c */ /* 0x000fc4000bf06070 */
[----:B------:R-:W-:Y:S01]  /*4d00*/  LOP3.LUT R0, R0, R3, RZ, 0x3c, !PT ;  /* 0x0000000300007212 */ /* 0x000fe200078e3cff */
[----:B------:R-:W-:Y:S01]  /*4d10*/  IMAD R3, R5, -0x14, R6 ;  /* 0xffffffec05037824 */ /* 0x000fe200078e0206 */
[----:B------:R-:W-:Y:S01]  /*4d20*/  ISETP.GE.U32.AND.EX P0, PT, R17, UR7, PT, P0 ;  /* 0x0000000711007c0c */ /* 0x000fe2000bf06100 */
[----:B------:R-:W-:Y:S01]  /*4d30*/  IMAD.MOV.U32 R6, RZ, RZ, -0x1 ;  /* 0xffffffffff067424 */ /* 0x000fe200078e00ff */
[----:B------:R-:W-:-:S11]  /*4d40*/  @P2 LOP3.LUT R0, R0, 0x1, R5, 0x78, !PT ;  /* 0x0000000100002812 */ /* 0x000fd600078e7805 */
[----:B------:R-:W-:Y:S05]  /*4d50*/  @P0 BRA `(.L_x_101) ;  /* 0x0000000400540947 */ /* 0x000fea0003800000 */
[----:B------:R-:W0:Y:S01]  /*4d60*/  S2R R15, SR_CTAID.X ;  /* 0x00000000000f7919 */ /* 0x000e220000002500 */
[----:B------:R-:W-:Y:S01]  /*4d70*/  ULDC.64 UR6, c[0x0][0x628] ;  /* 0x00018a0000067ab9 */ /* 0x000fe20000000a00 */
[----:B------:R-:W-:Y:S01]  /*4d80*/  ULDC UR8, c[0x0][0x630] ;  /* 0x00018c0000087ab9 */ /* 0x000fe20000000800 */
[----:B------:R-:W-:Y:S01]  /*4d90*/  ISETP.NE.U32.AND P0, PT, RZ, UR6, PT ;  /* 0x00000006ff007c0c */ /* 0x000fe2000bf05070 */
[----:B------:R-:W1:Y:S01]  /*4da0*/  S2R R20, SR_CTAID.Y ;  /* 0x0000000000147919 */ /* 0x000e620000002600 */
[----:B------:R-:W-:Y:S01]  /*4db0*/  ULDC UR9, c[0x0][0x150] ;  /* 0x0000540000097ab9 */ /* 0x000fe20000000800 */
[----:B------:R-:W-:Y:S01]  /*4dc0*/  IMAD.MOV.U32 R4, RZ, RZ, R16 ;  /* 0x000000ffff047224 */ /* 0x000fe200078e0010 */
[----:B------:R-:W-:Y:S01]  /*4dd0*/  ISETP.NE.AND.EX P0, PT, RZ, UR7, PT, P0 ;  /* 0x00000007ff007c0c */ /* 0x000fe2000bf05300 */
[----:B------:R-:W-:Y:S01]  /*4de0*/  IMAD.MOV.U32 R5, RZ, RZ, R17 ;  /* 0x000000ffff057224 */ /* 0x000fe200078e0011 */
[----:B0-----:R-:W-:-:S11]  /*4df0*/  I2FP.F32.U32 R22, R15 ;  /* 0x0000000f00167245 */ /* 0x001fd60000201000 */
[----:B------:R-:W-:Y:S05]  /*4e00*/  @!P0 BRA `(.L_x_102) ;  /* 0x0000000000288947 */ /* 0x000fea0003800000 */
[----:B------:R-:W-:Y:S02]  /*4e10*/  ULDC UR5, c[0x0][0x634] ;  /* 0x00018d0000057ab9 */ /* 0x000fe40000000800 */
[----:B------:R-:W-:-:S05]  /*4e20*/  IADD3 R5, P0, R16, UR5, RZ ;  /* 0x0000000510057c10 */ /* 0x000fca000ff1e0ff */
[----:B------:R-:W-:-:S04]  /*4e30*/  IMAD.X R21, RZ, RZ, R17, P0 ;  /* 0x000000ffff157224 */ /* 0x000fc800000e0611 */
[----:B------:R-:W-:-:S04]  /*4e40*/  IMAD.WIDE.U32 R6, R21, UR6, RZ ;  /* 0x0000000615067c25 */ /* 0x000fc8000f8e00ff */
[----:B------:R-:W-:-:S04]  /*4e50*/  IMAD.WIDE.U32 R6, P0, R5, UR7, R6 ;  /* 0x0000000705067c25 */ /* 0x000fc8000f800006 */
[----:B------:R-:W-:-:S04]  /*4e60*/  IMAD.WIDE.U32 R4, R5, UR6, RZ ;  /* 0x0000000605047c25 */ /* 0x000fc8000f8e00ff */
[----:B------:R-:W-:Y:S01]  /*4e70*/  IMAD.MOV.U32 R4, RZ, RZ, R7 ;  /* 0x000000ffff047224 */ /* 0x000fe200078e0007 */
[----:B------:R-:W-:Y:S01]  /*4e80*/  IADD3 RZ, P1, R5, R6, RZ ;  /* 0x0000000605ff7210 */ /* 0x000fe20007f3e0ff */
[----:B------:R-:W-:-:S04]  /*4e90*/  IMAD.X R5, RZ, RZ, RZ, P0 ;  /* 0x000000ffff057224 */ /* 0x000fc800000e06ff */
[----:B------:R-:W-:-:S08]  /*4ea0*/  IMAD.WIDE.U32.X R4, R21, UR7, R4, P1 ;  /* 0x0000000715047c25 */ /* 0x000fd000088e0404 */
.L_x_102:
[--C-:B------:R-:W-:Y:S01]  /*4eb0*/  SHF.R.U64 R14, R4, UR8, R5.reuse ;  /* 0x00000008040e7c19 */ /* 0x100fe20008001205 */
[----:B------:R-:W-:Y:S01]  /*4ec0*/  FMUL R22, R22, UR9 ;  /* 0x0000000916167c20 */ /* 0x000fe20008400000 */
[----:B------:R-:W-:Y:S01]  /*4ed0*/  SHF.R.U32.HI R4, RZ, UR8, R5 ;  /* 0x00000008ff047c19 */ /* 0x000fe20008011605 */
[----:B------:R-:W0:Y:S01]  /*4ee0*/  LDC R6, c[0x0][0x144] ;  /* 0x00005100ff067b82 */ /* 0x000e220000000800 */
[----:B------:R-:W-:Y:S01]  /*4ef0*/  IADD3 R5, P0, RZ, -R14, RZ ;  /* 0x8000000eff057210 */ /* 0x000fe20007f1e0ff */
[----:B------:R-:W-:Y:S01]  /*4f00*/  ULDC UR5, c[0x0][0x154] ;  /* 0x0000550000057ab9 */ /* 0x000fe20000000800 */
[----:B-1----:R-:W-:Y:S01]  /*4f10*/  I2FP.F32.U32 R7, R20 ;  /* 0x0000001400077245 */ /* 0x002fe20000201000 */
[----:B------:R-:W1:Y:S01]  /*4f20*/  F2I.U32.TRUNC.NTZ R22, R22 ;  /* 0x0000001600167305 */ /* 0x000e62000020f000 */
[----:B------:R-:W-:Y:S01]  /*4f30*/  ULDC.64 UR6, c[0x0][0x620] ;  /* 0x0001880000067ab9 */ /* 0x000fe20000000a00 */
[----:B------:R-:W-:Y:S01]  /*4f40*/  IMAD.X R4, RZ, RZ, ~R4, P0 ;  /* 0x000000ffff047224 */ /* 0x000fe200000e0e04 */
[----:B------:R-:W-:Y:S01]  /*4f50*/  ISETP.NE.AND P2, PT, R2, 0x1, PT ;  /* 0x000000010200780c */ /* 0x000fe20003f45270 */
[----:B------:R-:W-:Y:S01]  /*4f60*/  FMUL R23, R7, UR5 ;  /* 0x0000000507177c20 */ /* 0x000fe20008400000 */
[----:B------:R-:W2:Y:S01]  /*4f70*/  LDC R25, c[0x0][0x148] ;  /* 0x00005200ff197b82 */ /* 0x000ea20000000800 */
[----:B------:R-:W-:Y:S01]  /*4f80*/  IMAD R4, R4, UR6, RZ ;  /* 0x0000000604047c24 */ /* 0x000fe2000f8e02ff */
[----:B------:R-:W-:-:S03]  /*4f90*/  ULDC UR5, c[0x0][0x618] ;  /* 0x0001860000057ab9 */ /* 0x000fc60000000800 */
[----:B------:R-:W3:Y:S01]  /*4fa0*/  F2I.U32.TRUNC.NTZ R23, R23 ;  /* 0x0000001700177305 */ /* 0x000ee2000020f000 */
[C---:B------:R-:W-:Y:S02]  /*4fb0*/  IMAD R7, R5.reuse, UR7, R4 ;  /* 0x0000000705077c24 */ /* 0x040fe4000f8e0204 */
[----:B------:R-:W-:Y:S01]  /*4fc0*/  IMAD.WIDE.U32 R4, R5, UR6, R16 ;  /* 0x0000000605047c25 */ /* 0x000fe2000f8e0010 */
[----:B------:R-:W-:Y:S02]  /*4fd0*/  ULDC.64 UR6, c[0x0][0x640] ;  /* 0x0001900000067ab9 */ /* 0x000fe40000000a00 */
[----:B------:R-:W-:Y:S01]  /*4fe0*/  ISETP.NE.U32.AND P0, PT, RZ, UR6, PT ;  /* 0x00000006ff007c0c */ /* 0x000fe2000bf05070 */
[----:B------:R-:W-:Y:S02]  /*4ff0*/  IMAD.IADD R5, R5, 0x1, R7 ;  /* 0x0000000105057824 */ /* 0x000fe400078e0207 */
[----:B-1----:R-:W-:Y:S01]  /*5000*/  IMAD.MOV R22, RZ, RZ, -R22 ;  /* 0x000000ffff167224 */ /* 0x002fe200078e0a16 */
[----:B------:R-:W-:-:S02]  /*5010*/  ISETP.NE.AND.EX P0, PT, RZ, UR7, PT, P0 ;  /* 0x00000007ff007c0c */ /* 0x000fc4000bf05300 */
[----:B------:R-:W-:Y:S01]  /*5020*/  SHF.R.U64 R21, R4, UR5, R5 ;  /* 0x0000000504157c19 */ /* 0x000fe20008001205 */
[----:B0-----:R-:W-:Y:S01]  /*5030*/  IMAD R15, R6, R22, R15 ;  /* 0x00000016060f7224 */ /* 0x001fe200078e020f */
[----:B------:R-:W-:Y:S01]  /*5040*/  SHF.R.U32.HI R4, RZ, UR5, R5 ;  /* 0x00000005ff047c19 */ /* 0x000fe20008011605 */
[----:B------:R-:W-:Y:S01]  /*5050*/  ULDC UR5, c[0x0][0x608] ;  /* 0x0001820000057ab9 */ /* 0x000fe20000000800 */
[----:B---3--:R-:W-:Y:S02]  /*5060*/  IMAD.MOV R6, RZ, RZ, -R23 ;  /* 0x000000ffff067224 */ /* 0x008fe400078e0a17 */
[--C-:B------:R-:W-:Y:S02]  /*5070*/  SHF.R.U64 R22, R21, UR5, R4.reuse ;  /* 0x0000000515167c19 */ /* 0x100fe40008001204 */
[----:B------:R-:W-:Y:S01]  /*5080*/  SHF.R.U32.HI R5, RZ, UR5, R4 ;  /* 0x00000005ff057c19 */ /* 0x000fe20008011604 */
[----:B------:R-:W-:Y:S01]  /*5090*/  ULDC UR5, c[0x0][0x658] ;  /* 0x0001960000057ab9 */ /* 0x000fe20000000800 */
[----:B--2---:R-:W-:-:S02]  /*50a0*/  @P2 IMAD R15, R25, R6, R20 ;  /* 0x00000006190f2224 */ /* 0x004fc400078e0214 */
[--C-:B------:R-:W-:Y:S02]  /*50b0*/  SHF.R.U64 R20, R22, UR5, R5.reuse ;  /* 0x0000000516147c19 */ /* 0x100fe40008001205 */
[----:B------:R-:W-:-:S03]  /*50c0*/  SHF.R.U32.HI R23, RZ, UR5, R5 ;  /* 0x00000005ff177c19 */ /* 0x000fc60008011605 */
[----:B------:R-:W-:Y:S02]  /*50d0*/  IMAD.MOV.U32 R6, RZ, RZ, R20 ;  /* 0x000000ffff067224 */ /* 0x000fe400078e0014 */
[----:B------:R-:W-:Y:S01]  /*50e0*/  IMAD.MOV.U32 R5, RZ, RZ, R23 ;  /* 0x000000ffff057224 */ /* 0x000fe200078e0017 */
[----:B------:R-:W-:Y:S06]  /*50f0*/  @!P0 BRA `(.L_x_103) ;  /* 0x00000000002c8947 */ /* 0x000fec0003800000 */
        /* <DEDUP_REMOVED lines=9> */
[----:B------:R-:W-:-:S04]  /*5190*/  IMAD.WIDE.U32.X R4, R23, UR7, R4, P1 ;  /* 0x0000000717047c25 */ /* 0x000fc800088e0404 */
[----:B------:R-:W-:-:S07]  /*51a0*/  IMAD.MOV.U32 R6, RZ, RZ, R4 ;  /* 0x000000ffff067224 */ /* 0x000fce00078e0004 */
.L_x_103:
[----:B------:R-:W-:Y:S01]  /*51b0*/  ULDC UR5, c[0x0][0x648] ;  /* 0x0001920000057ab9 */ /* 0x000fe20000000800 */
[----:B------:R-:W-:Y:S01]  /*51c0*/  LOP3.LUT R4, R22, UR17, RZ, 0xc0, !PT ;  /* 0x0000001116047c12 */ /* 0x000fe2000f8ec0ff */
[----:B------:R-:W-:Y:S01]  /*51d0*/  ULDC UR6, c[0x0][0x610] ;  /* 0x0001840000067ab9 */ /* 0x000fe20000000800 */
[----:B------:R-:W-:Y:S01]  /*51e0*/  SHF.R.U64 R5, R6, UR5, R5 ;  /* 0x0000000506057c19 */ /* 0x000fe20008001205 */
[----:B------:R-:W-:Y:S01]  /*51f0*/  ULDC UR5, c[0x0][0x638] ;  /* 0x00018e0000057ab9 */ /* 0x000fe20000000800 */
[----:B------:R-:W-:-:S03]  /*5200*/  LOP3.LUT R21, R21, UR4, RZ, 0xc0, !PT ;  /* 0x0000000415157c12 */ /* 0x000fc6000f8ec0ff */
[----:B------:R-:W-:Y:S02]  /*5210*/  IMAD.MOV R7, RZ, RZ, -R5 ;  /* 0x000000ffff077224 */ /* 0x000fe400078e0a05 */
[----:B------:R-:W-:Y:S02]  /*5220*/  IMAD R4, R5, UR18, R4 ;  /* 0x0000001205047c24 */ /* 0x000fe4000f8e0204 */
[----:B------:R-:W-:Y:S01]  /*5230*/  IMAD R20, R7, UR5, R20 ;  /* 0x0000000507147c24 */ /* 0x000fe2000f8e0214 */
[----:B------:R-:W-:Y:S01]  /*5240*/  ULDC UR5, c[0x0][0x600] ;  /* 0x0001800000057ab9 */ /* 0x000fe20000000800 */
[----:B------:R-:W-:Y:S02]  /*5250*/  IMAD R15, R4, UR6, R15 ;  /* 0x00000006040f7c24 */ /* 0x000fe4000f8e020f */
[----:B------:R-:W-:Y:S02]  /*5260*/  IMAD R6, R20, UR5, R21 ;  /* 0x0000000514067c24 */ /* 0x000fe4000f8e0215 */
[----:B------:R-:W-:-:S03]  /*5270*/  IMAD.MOV.U32 R4, RZ, RZ, 0x1 ;  /* 0x00000001ff047424 */ /* 0x000fc600078e00ff */
[----:B------:R-:W-:Y:S02]  /*5280*/  SEL R20, R6, R15, !P2 ;  /* 0x0000000f06147207 */ /* 0x000fe40005000000 */
[----:B------:R-:W-:Y:S01]  /*5290*/  SEL R21, R15, R6, !P2 ;  /* 0x000000060f157207 */ /* 0x000fe20005000000 */
[----:B------:R-:W-:-:S07]  /*52a0*/  IMAD.MOV.U32 R6, RZ, RZ, R14 ;  /* 0x000000ffff067224 */ /* 0x000fce00078e000e */
.L_x_101:
[----:B------:R-:W-:Y:S05]  /*52b0*/  BSYNC B1 ;  /* 0x0000000000017941 */ /* 0x000fea0003800000 */
.L_x_100:
[----:B------:R-:W-:-:S13]  /*52c0*/  LOP3.LUT P0, RZ, R4, 0xff, RZ, 0xc0, !PT ;  /* 0x000000ff04ff7812 */ /* 0x000fda000780c0ff */
[----:B------:R-:W-:Y:S05]  /*52d0*/  @P0 BRA `(.L_x_104) ;  /* 0xfffffff4003c0947 */ /* 0x000fea000383ffff */
[----:B------:R-:W-:Y:S05]  /*52e0*/  BSYNC B0 ;  /* 0x0000000000007941 */ /* 0x000fea0003800000 */
.L_x_93:
[----:B------:R-:W-:-:S03]  /*52f0*/  UMOV UR5, 0xffffffff ;  /* 0xffffffff00057882 */ /* 0x000fc60000000000 */
[----:B------:R-:W-:Y:S05]  /*5300*/  BRA.DIV UR5, `(.L_x_105) ;  /* 0x0000000e05547947 */ /* 0x000fea000b800000 */
[----:B------:R-:W-:-:S13]  /*5310*/  ELECT P6, URZ, PT ;  /* 0x00000000003f782f */ /* 0x000fda00038c0000 */
.L_x_135:
[----:B------:R-:W-:Y:S04]  /*5320*/  BSSY B0, `(.L_x_106) ;  /* 0x00000bb000007945 */ /* 0x000fe80003800000 */
[----:B------:R-:W-:Y:S05]  /*5330*/  @!P6 BRA `(.L_x_107) ;  /* 0x0000000800e4e947 */ /* 0x000fea0003800000 */
[----:B------:R-:W-:-:S04]  /*5340*/  LOP3.LUT R19, R19, 0x2, RZ, 0xfc, !PT ;  /* 0x0000000213137812 */ /* 0x000fc800078efcff */
[----:B------:R-:W-:-:S13]  /*5350*/  ISETP.NE.AND P0, PT, R19, 0x3, PT ;  /* 0x000000031300780c */ /* 0x000fda0003f05270 */
[----:B------:R-:W-:Y:S05]  /*5360*/  @!P0 BRA `(.L_x_108) ;  /* 0x0000000000048947 */ /* 0x000fea0003800000 */
[----:B------:R-:W-:Y:S01]  /*5370*/  BPT.TRAP 0x1 ;  /* 0x000000040000795c */ /* 0x000fe20000300000 */
.L_x_108:
[----:B------:R-:W0:Y:S01]  /*5380*/  S2R R5, SR_CgaCtaId ;  /* 0x0000000000057919 */ /* 0x000e220000008800 */
[----:B------:R-:W-:Y:S02]  /*5390*/  MOV R2, 0x400 ;  /* 0x0000040000027802 */ /* 0x000fe40000000f00 */
[----:B------:R-:W-:Y:S02]  /*53a0*/  SHF.L.U32 R4, R0, 0x1f, RZ ;  /* 0x0000001f00047819 */ /* 0x000fe400000006ff */
[----:B0-----:R-:W-:-:S05]  /*53b0*/  LEA R2, R5, R2, 0x18 ;  /* 0x0000000205027211 */ /* 0x001fca00078ec0ff */
[----:B------:R-:W-:-:S04]  /*53c0*/  VIADD R2, R2, 0xa0 ;  /* 0x000000a002027836 */ /* 0x000fc80000000000 */
[C---:B------:R-:W-:Y:S02]  /*53d0*/  IMAD R7, R3.reuse, 0x8, R2 ;  /* 0x0000000803077824 */ /* 0x040fe400078e0202 */
[----:B------:R-:W-:Y:S02]  /*53e0*/  VIADD R3, R3, 0x1 ;  /* 0x0000000103037836 */ /* 0x000fe40000000000 */
[----:B------:R-:W0:Y:S03]  /*53f0*/  SYNCS.PHASECHK.TRANS64.TRYWAIT P0, [R7+URZ], R4 ;  /* 0x00000004070075a7 */ /* 0x000e26000800017f */
[----:B------:R-:W-:-:S04]  /*5400*/  ISETP.NE.AND P1, PT, R3, 0x14, PT ;  /* 0x000000140300780c */ /* 0x000fc80003f25270 */
[----:B------:R-:W-:Y:S02]  /*5410*/  SEL R5, RZ, 0x1, P1 ;  /* 0x00000001ff057807 */ /* 0x000fe40000800000 */
[----:B------:R-:W-:Y:S02]  /*5420*/  SEL R3, R3, RZ, P1 ;  /* 0x000000ff03037207 */ /* 0x000fe40000800000 */
[----:B------:R-:W-:-:S03]  /*5430*/  LOP3.LUT R6, R0, R5, RZ, 0x3c, !PT ;  /* 0x0000000500067212 */ /* 0x000fc600078e3cff */
[----:B------:R-:W-:Y:S01]  /*5440*/  IMAD R8, R3, 0x8, R2 ;  /* 0x0000000803087824 */ /* 0x000fe200078e0202 */
[----:B------:R-:W-:Y:S01]  /*5450*/  SHF.L.U32 R5, R6, 0x1f, RZ ;  /* 0x0000001f06057819 */ /* 0x000fe200000006ff */
[----:B0-----:R-:W-:Y:S06]  /*5460*/  @!P0 BRA `(.L_x_109) ;  /* 0x0000000c001c8947 */ /* 0x001fec0003800000 */
.L_x_136:
[----:B------:R-:W1:Y:S01]  /*5470*/  SYNCS.PHASECHK.TRANS64.TRYWAIT P0, [R8+URZ], R5 ;  /* 0x00000005080075a7 */ /* 0x000e62000800017f */
[----:B------:R-:W-:-:S05]  /*5480*/  VIADD R0, R3, 0x1 ;  /* 0x0000000103007836 */ /* 0x000fca0000000000 */
[----:B------:R-:W-:-:S04]  /*5490*/  ISETP.NE.AND P1, PT, R0, 0x14, PT ;  /* 0x000000140000780c */ /* 0x000fc80003f25270 */
[----:B------:R-:W-:Y:S02]  /*54a0*/  SEL R3, RZ, 0x1, P1 ;  /* 0x00000001ff037807 */ /* 0x000fe40000800000 */
[----:B0-----:R-:W-:Y:S02]  /*54b0*/  SEL R7, R0, RZ, P1 ;  /* 0x000000ff00077207 */ /* 0x001fe40000800000 */
[----:B------:R-:W-:-:S03]  /*54c0*/  LOP3.LUT R6, R6, R3, RZ, 0x3c, !PT ;  /* 0x0000000306067212 */ /* 0x000fc600078e3cff */
[----:B------:R-:W-:Y:S01]  /*54d0*/  IMAD R9, R7, 0x8, R2 ;  /* 0x0000000807097824 */ /* 0x000fe200078e0202 */
[----:B------:R-:W-:Y:S01]  /*54e0*/  SHF.L.U32 R4, R6, 0x1f, RZ ;  /* 0x0000001f06047819 */ /* 0x000fe200000006ff */
[----:B-1----:R-:W-:Y:S06]  /*54f0*/  @!P0 BRA `(.L_x_110) ;  /* 0x0000000c000c8947 */ /* 0x002fec0003800000 */
.L_x_137:
[----:B------:R-:W1:Y:S01]  /*5500*/  SYNCS.PHASECHK.TRANS64.TRYWAIT P0, [R9+URZ], R4 ;  /* 0x00000004090075a7 */ /* 0x000e62000800017f */
[----:B------:R-:W-:-:S05]  /*5510*/  VIADD R0, R7, 0x1 ;  /* 0x0000000107007836 */ /* 0x000fca0000000000 */
[----:B------:R-:W-:-:S04]  /*5520*/  ISETP.NE.AND P1, PT, R0, 0x14, PT ;  /* 0x000000140000780c */ /* 0x000fc80003f25270 */
[----:B------:R-:W-:Y:S02]  /*5530*/  SEL R3, RZ, 0x1, P1 ;  /* 0x00000001ff037807 */ /* 0x000fe40000800000 */
[----:B------:R-:W-:Y:S02]  /*5540*/  SEL R7, R0, RZ, P1 ;  /* 0x000000ff00077207 */ /* 0x000fe40000800000 */
[----:B------:R-:W-:-:S03]  /*5550*/  LOP3.LUT R6, R6, R3, RZ, 0x3c, !PT ;  /* 0x0000000306067212 */ /* 0x000fc600078e3cff */
[----:B0-----:R-:W-:Y:S01]  /*5560*/  IMAD R8, R7, 0x8, R2 ;  /* 0x0000000807087824 */ /* 0x001fe200078e0202 */
[----:B------:R-:W-:Y:S01]  /*5570*/  SHF.L.U32 R5, R6, 0x1f, RZ ;  /* 0x0000001f06057819 */ /* 0x000fe200000006ff */
[----:B-1----:R-:W-:Y:S06]  /*5580*/  @!P0 BRA `(.L_x_111) ;  /* 0x0000000800fc8947 */ /* 0x002fec0003800000 */
.L_x_138:
        /* <DEDUP_REMOVED lines=9> */
.L_x_139:
        /* <DEDUP_REMOVED lines=9> */
.L_x_140:
        /* <DEDUP_REMOVED lines=9> */
.L_x_141:
        /* <DEDUP_REMOVED lines=9> */
.L_x_142:
        /* <DEDUP_REMOVED lines=9> */
.L_x_143:
        /* <DEDUP_REMOVED lines=9> */
.L_x_144:
        /* <DEDUP_REMOVED lines=9> */
.L_x_145:
        /* <DEDUP_REMOVED lines=9> */
.L_x_146:
        /* <DEDUP_REMOVED lines=9> */
.L_x_147:
        /* <DEDUP_REMOVED lines=9> */
.L_x_148:
        /* <DEDUP_REMOVED lines=9> */
.L_x_149:
        /* <DEDUP_REMOVED lines=9> */
.L_x_150:
        /* <DEDUP_REMOVED lines=9> */
.L_x_151:
        /* <DEDUP_REMOVED lines=9> */
.L_x_152:
[----:B------:R-:W1:Y:S01]  /*5d70*/  SYNCS.PHASECHK.TRANS64.TRYWAIT P0, [R8+URZ], R5 ;  /* 0x00000005080075a7 */ /* 0x000e62000800017f */
[----:B------:R-:W-:-:S05]  /*5d80*/  VIADD R0, R7, 0x1 ;  /* 0x0000000107007836 */ /* 0x000fca0000000000 */
[----:B------:R-:W-:-:S04]  /*5d90*/  ISETP.NE.AND P1, PT, R0, 0x14, PT ;  /* 0x000000140000780c */ /* 0x000fc80003f25270 */
[----:B------:R-:W-:Y:S02]  /*5da0*/  SEL R3, RZ, 0x1, P1 ;  /* 0x00000001ff037807 */ /* 0x000fe40000800000 */
[----:B------:R-:W-:Y:S02]  /*5db0*/  SEL R7, R0, RZ, P1 ;  /* 0x000000ff00077207 */ /* 0x000fe40000800000 */
[----:B0-----:R-:W-:-:S03]  /*5dc0*/  LOP3.LUT R9, R6, R3, RZ, 0x3c, !PT ;  /* 0x0000000306097212 */ /* 0x001fc600078e3cff */
[----:B------:R-:W-:Y:S01]  /*5dd0*/  IMAD R11, R7, 0x8, R2 ;  /* 0x00000008070b7824 */ /* 0x000fe200078e0202 */
[----:B------:R-:W-:Y:S01]  /*5de0*/  SHF.L.U32 R6, R9, 0x1f, RZ ;  /* 0x0000001f09067819 */ /* 0x000fe200000006ff */
[----:B-1----:R-:W-:Y:S06]  /*5df0*/  @!P0 BRA `(.L_x_126) ;  /* 0x00000008000c8947 */ /* 0x002fec0003800000 */
.L_x_153:
[----:B------:R-:W1:Y:S01]  /*5e00*/  SYNCS.PHASECHK.TRANS64.TRYWAIT P0, [R11+URZ], R6 ;  /* 0x000000060b0075a7 */ /* 0x000e62000800017f */
[----:B------:R-:W-:-:S05]  /*5e10*/  VIADD R0, R7, 0x1 ;  /* 0x0000000107007836 */ /* 0x000fca0000000000 */
[----:B------:R-:W-:-:S04]  /*5e20*/  ISETP.NE.AND P1, PT, R0, 0x14, PT ;  /* 0x000000140000780c */ /* 0x000fc80003f25270 */
[----:B------:R-:W-:Y:S02]  /*5e30*/  SEL R4, RZ, 0x1, P1 ;  /* 0x00000001ff047807 */ /* 0x000fe40000800000 */
[----:B------:R-:W-:Y:S02]  /*5e40*/  SEL R3, R0, RZ, P1 ;  /* 0x000000ff00037207 */ /* 0x000fe40000800000 */
[----:B------:R-:W-:Y:S01]  /*5e50*/  LOP3.LUT R0, R9, R4, RZ, 0x3c, !PT ;  /* 0x0000000409007212 */ /* 0x000fe200078e3cff */
[----:B-1----:R-:W-:Y:S06]  /*5e60*/  @!P0 BRA `(.L_x_127) ;  /* 0x0000000800048947 */ /* 0x002fec0003800000 */
.L_x_154:
[----:B------:R-:W-:Y:S01]  /*5e70*/  IMAD R3, R3, 0x8, R2 ;  /* 0x0000000803037824 */ /* 0x000fe200078e0202 */
[----:B------:R-:W-:-:S07]  /*5e80*/  SHF.L.U32 R0, R0, 0x1f, RZ ;  /* 0x0000001f00007819 */ /* 0x000fce00000006ff */
.L_x_128:
[----:B--2---:R2:W3:Y:S02]  /*5e90*/  SYNCS.PHASECHK.TRANS64.TRYWAIT P0, [R3+URZ], R0 ;  /* 0x00000000030075a7 */ /* 0x0044e4000800017f */
[----:B---3--:R-:W-:Y:S05]  /*5ea0*/  @!P0 NANOSLEEP.SYNCS 0x989680 ;  /* 0x009896800000895d */ /* 0x008fea0003900000 */
[----:B------:R-:W3:Y:S02]  /*5eb0*/  @!P0 SYNCS.PHASECHK.TRANS64 P0, [R3+URZ], R0 ;  /* 0x00000000030085a7 */ /* 0x000ee4000800007f */
[----:B---3--:R-:W-:Y:S05]  /*5ec0*/  @!P0 BRA `(.L_x_128) ;  /* 0xfffffffc00f08947 */ /* 0x008fea000383ffff */
.L_x_107:
[----:B------:R-:W-:Y:S05]  /*5ed0*/  BSYNC B0 ;  /* 0x0000000000007941 */ /* 0x000fea0003800000 */
.L_x_106:
[----:B------:R-:W-:Y:S05]  /*5ee0*/  EXIT ;  /* 0x000000000000794d */ /* 0x000fea0003800000 */
.L_x_22:
[----:B---3--:R3:W4:Y:S02]  /*5ef0*/  SYNCS.PHASECHK.TRANS64.TRYWAIT P1, [R3+URZ], R0 ;  /* 0x00000000030075a7 */ /* 0x008724000802017f */
[----:B----4-:R-:W-:Y:S05]  /*5f00*/  @!P1 NANOSLEEP.SYNCS 0x989680 ;  /* 0x009896800000995d */ /* 0x010fea0003900000 */
[----:B------:R-:W4:Y:S02]  /*5f10*/  @!P1 SYNCS.PHASECHK.TRANS64 P1, [R3+URZ], R0 ;  /* 0x00000000030095a7 */ /* 0x000f24000802007f */
[----:B----4-:R-:W-:Y:S05]  /*5f20*/  @!P1 BRA `(.L_x_22) ;  /* 0xfffffffc00f09947 */ /* 0x010fea000383ffff */
[----:B------:R-:W-:Y:S05]  /*5f30*/  BRA `(.L_x_21) ;  /* 0xffffffb800007947 */ /* 0x000fea000383ffff */
.L_x_27:
[----:B-1----:R1:W2:Y:S02]  /*5f40*/  SYNCS.PHASECHK.TRANS64.TRYWAIT P1, [R5+URZ], R4 ;  /* 0x00000004050075a7 */ /* 0x0022a4000802017f */
[----:B--2---:R-:W-:Y:S05]  /*5f50*/  @!P1 NANOSLEEP.SYNCS 0x989680 ;  /* 0x009896800000995d */ /* 0x004fea0003900000 */
[----:B------:R-:W2:Y:S02]  /*5f60*/  @!P1 SYNCS.PHASECHK.TRANS64 P1, [R5+URZ], R4 ;  /* 0x00000004050095a7 */ /* 0x000ea4000802007f */
[----:B--2---:R-:W-:Y:S05]  /*5f70*/  @!P1 BRA `(.L_x_27) ;  /* 0xfffffffc00f09947 */ /* 0x004fea000383ffff */
[----:B------:R-:W-:Y:S05]  /*5f80*/  BRA `(.L_x_26) ;  /* 0xffffffbc00187947 */ /* 0x000fea000383ffff */
.L_x_94:
[----:B------:R-:W-:Y:S01]  /*5f90*/  BSSY B1, `(.L_x_129) ;  /* 0x0000006000017945 */ /* 0x000fe20003800000 */
[----:B------:R-:W-:-:S07]  /*5fa0*/  IMAD.MOV.U32 R15, RZ, RZ, -0x1 ;  /* 0xffffffffff0f7424 */ /* 0x000fce00078e00ff */
[----:B------:R-:W-:Y:S05]  /*5fb0*/  WARPSYNC.COLLECTIVE R15, `(.L_x_130) ;  /* 0x000000000f0c7348 */ /* 0x000fea0003c00000 */
[----:B------:R-:W-:Y:S02]  /*5fc0*/  ELECT P6, UR62, PT ;  /* 0x00000000003e782f */ /* 0x000fe400038c0000 */
[----:B------:R-:W-:Y:S01]  /*5fd0*/  MOV R14, UR62 ;  /* 0x0000003e000e7c02 */ /* 0x000fe20008000f00 */
[----:B------:R-:W-:Y:S10]  /*5fe0*/  ENDCOLLECTIVE ;  /* 0x000000000000791b */ /* 0x000ff40003800000 */
.L_x_130:
[----:B------:R-:W-:Y:S05]  /*5ff0*/  BSYNC B1 ;  /* 0x0000000000017941 */ /* 0x000fea0003800000 */
.L_x_129:
[----:B------:R-:W-:Y:S05]  /*6000*/  BRA `(.L_x_131) ;  /* 0xffffffe400fc7947 */ /* 0x000fea000383ffff */
.L_x_97:
[----:B-1----:R1:W2:Y:S02]  /*6010*/  SYNCS.PHASECHK.TRANS64.TRYWAIT P0, [R23+URZ+0xa0], R14 ;  /* 0x0000a00e170075a7 */ /* 0x0022a4000800017f */
[----:B--2---:R-:W-:Y:S05]  /*6020*/  @!P0 NANOSLEEP.SYNCS 0x989680 ;  /* 0x009896800000895d */ /* 0x004fea0003900000 */
[----:B------:R-:W2:Y:S02]  /*6030*/  @!P0 SYNCS.PHASECHK.TRANS64 P0, [R23+URZ+0xa0], R14 ;  /* 0x0000a00e170085a7 */ /* 0x000ea4000800007f */
[----:B--2---:R-:W-:Y:S05]  /*6040*/  @!P0 BRA `(.L_x_97) ;  /* 0xfffffffc00f08947 */ /* 0x004fea000383ffff */
[----:B------:R-:W-:Y:S05]  /*6050*/  BRA `(.L_x_132) ;  /* 0xffffffe800387947 */ /* 0x000fea000383ffff */
.L_x_105:
[----:B------:R-:W-:Y:S01]  /*6060*/  BSSY B0, `(.L_x_133) ;  /* 0x0000006000007945 */ /* 0x000fe20003800000 */
[----:B------:R-:W-:-:S07]  /*6070*/  IMAD.MOV.U32 R15, RZ, RZ, -0x1 ;  /* 0xffffffffff0f7424 */ /* 0x000fce00078e00ff */
[----:B------:R-:W-:Y:S05]  /*6080*/  WARPSYNC.COLLECTIVE R15, `(.L_x_134) ;  /* 0x000000000f0c7348 */ /* 0x000fea0003c00000 */
[----:B------:R-:W-:Y:S02]  /*6090*/  ELECT P6, UR62, PT ;  /* 0x00000000003e782f */ /* 0x000fe400038c0000 */
[----:B------:R-:W-:Y:S01]  /*60a0*/  MOV R14, UR62 ;  /* 0x0000003e000e7c02 */ /* 0x000fe20008000f00 */
[----:B------:R-:W-:Y:S10]  /*60b0*/  ENDCOLLECTIVE ;  /* 0x000000000000791b */ /* 0x000ff40003800000 */
.L_x_134:
[----:B------:R-:W-:Y:S05]  /*60c0*/  BSYNC B0 ;  /* 0x0000000000007941 */ /* 0x000fea0003800000 */
.L_x_133:
[----:B------:R-:W-:Y:S05]  /*60d0*/  BRA `(.L_x_135) ;  /* 0xfffffff000907947 */ /* 0x000fea000383ffff */
.L_x_109:
[----:B0-----:R0:W1:Y:S02]  /*60e0*/  SYNCS.PHASECHK.TRANS64.TRYWAIT P0, [R7+URZ], R4 ;  /* 0x00000004070075a7 */ /* 0x001064000800017f */
[----:B-1----:R-:W-:Y:S05]  /*60f0*/  @!P0 NANOSLEEP.SYNCS 0x989680 ;  /* 0x009896800000895d */ /* 0x002fea0003900000 */
[----:B------:R-:W1:Y:S02]  /*6100*/  @!P0 SYNCS.PHASECHK.TRANS64 P0, [R7+URZ], R4 ;  /* 0x00000004070085a7 */ /* 0x000e64000800007f */
[----:B-1----:R-:W-:Y:S05]  /*6110*/  @!P0 BRA `(.L_x_109) ;  /* 0xfffffffc00f08947 */ /* 0x002fea000383ffff */
[----:B------:R-:W-:Y:S05]  /*6120*/  BRA `(.L_x_136) ;  /* 0xfffffff000d07947 */ /* 0x000fea000383ffff */
.L_x_110:
[----:B0-----:R0:W1:Y:S02]  /*6130*/  SYNCS.PHASECHK.TRANS64.TRYWAIT P0, [R8+URZ], R5 ;  /* 0x00000005080075a7 */ /* 0x001064000800017f */
[----:B-1----:R-:W-:Y:S05]  /*6140*/  @!P0 NANOSLEEP.SYNCS 0x989680 ;  /* 0x009896800000895d */ /* 0x002fea0003900000 */
[----:B------:R-:W1:Y:S02]  /*6150*/  @!P0 SYNCS.PHASECHK.TRANS64 P0, [R8+URZ], R5 ;  /* 0x00000005080085a7 */ /* 0x000e64000800007f */
[----:B-1----:R-:W-:Y:S05]  /*6160*/  @!P0 BRA `(.L_x_110) ;  /* 0xfffffffc00f08947 */ /* 0x002fea000383ffff */
[----:B------:R-:W-:Y:S05]  /*6170*/  BRA `(.L_x_137) ;  /* 0xfffffff000e07947 */ /* 0x000fea000383ffff */
.L_x_111:
[----:B0-----:R0:W1:Y:S02]  /*6180*/  SYNCS.PHASECHK.TRANS64.TRYWAIT P0, [R9+URZ], R4 ;  /* 0x00000004090075a7 */ /* 0x001064000800017f */
[----:B-1----:R-:W-:Y:S05]  /*6190*/  @!P0 NANOSLEEP.SYNCS 0x989680 ;  /* 0x009896800000895d */ /* 0x002fea0003900000 */
[----:B------:R-:W1:Y:S02]  /*61a0*/  @!P0 SYNCS.PHASECHK.TRANS64 P0, [R9+URZ], R4 ;  /* 0x00000004090085a7 */ /* 0x000e64000800007f */
[----:B-1----:R-:W-:Y:S05]  /*61b0*/  @!P0 BRA `(.L_x_111) ;  /* 0xfffffffc00f08947 */ /* 0x002fea000383ffff */
[----:B------:R-:W-:Y:S05]  /*61c0*/  BRA `(.L_x_138) ;  /* 0xfffffff000f07947 */ /* 0x000fea000383ffff */
.L_x_112:
[----:B0-----:R0:W1:Y:S02]  /*61d0*/  SYNCS.PHASECHK.TRANS64.TRYWAIT P0, [R8+URZ], R5 ;  /* 0x00000005080075a7 */ /* 0x001064000800017f */
[----:B-1----:R-:W-:Y:S05]  /*61e0*/  @!P0 NANOSLEEP.SYNCS 0x989680 ;  /* 0x009896800000895d */ /* 0x002fea0003900000 */
[----:B------:R-:W1:Y:S02]  /*61f0*/  @!P0 SYNCS.PHASECHK.TRANS64 P0, [R8+URZ], R5 ;  /* 0x00000005080085a7 */ /* 0x000e64000800007f */
[----:B-1----:R-:W-:Y:S05]  /*6200*/  @!P0 BRA `(.L_x_112) ;  /* 0xfffffffc00f08947 */ /* 0x002fea000383ffff */
[----:B------:R-:W-:Y:S05]  /*6210*/  BRA `(.L_x_139) ;  /* 0xfffffff400007947 */ /* 0x000fea000383ffff */
.L_x_113:
[----:B0-----:R0:W1:Y:S02]  /*6220*/  SYNCS.PHASECHK.TRANS64.TRYWAIT P0, [R9+URZ], R4 ;  /* 0x00000004090075a7 */ /* 0x001064000800017f */
[----:B-1----:R-:W-:Y:S05]  /*6230*/  @!P0 NANOSLEEP.SYNCS 0x989680 ;  /* 0x009896800000895d */ /* 0x002fea0003900000 */
[----:B------:R-:W1:Y:S02]  /*6240*/  @!P0 SYNCS.PHASECHK.TRANS64 P0, [R9+URZ], R4 ;  /* 0x00000004090085a7 */ /* 0x000e64000800007f */
[----:B-1----:R-:W-:Y:S05]  /*6250*/  @!P0 BRA `(.L_x_113) ;  /* 0xfffffffc00f08947 */ /* 0x002fea000383ffff */
[----:B------:R-:W-:Y:S05]  /*6260*/  BRA `(.L_x_140) ;  /* 0xfffffff400107947 */ /* 0x000fea000383ffff */
.L_x_114:
[----:B0-----:R0:W1:Y:S02]  /*6270*/  SYNCS.PHASECHK.TRANS64.TRYWAIT P0, [R8+URZ], R5 ;  /* 0x00000005080075a7 */ /* 0x001064000800017f */
[----:B-1----:R-:W-:Y:S05]  /*6280*/  @!P0 NANOSLEEP.SYNCS 0x989680 ;  /* 0x009896800000895d */ /* 0x002fea0003900000 */
[----:B------:R-:W1:Y:S02]  /*6290*/  @!P0 SYNCS.PHASECHK.TRANS64 P0, [R8+URZ], R5 ;  /* 0x00000005080085a7 */ /* 0x000e64000800007f */
[----:B-1----:R-:W-:Y:S05]  /*62a0*/  @!P0 BRA `(.L_x_114) ;  /* 0xfffffffc00f08947 */ /* 0x002fea000383ffff */
[----:B------:R-:W-:Y:S05]  /*62b0*/  BRA `(.L_x_141) ;  /* 0xfffffff400207947 */ /* 0x000fea000383ffff */
.L_x_115:
[----:B0-----:R0:W1:Y:S02]  /*62c0*/  SYNCS.PHASECHK.TRANS64.TRYWAIT P0, [R9+URZ], R4 ;  /* 0x00000004090075a7 */ /* 0x001064000800017f */
[----:B-1----:R-:W-:Y:S05]  /*62d0*/  @!P0 NANOSLEEP.SYNCS 0x989680 ;  /* 0x009896800000895d */ /* 0x002fea0003900000 */
[----:B------:R-:W1:Y:S02]  /*62e0*/  @!P0 SYNCS.PHASECHK.TRANS64 P0, [R9+URZ], R4 ;  /* 0x00000004090085a7 */ /* 0x000e64000800007f */
[----:B-1----:R-:W-:Y:S05]  /*62f0*/  @!P0 BRA `(.L_x_115) ;  /* 0xfffffffc00f08947 */ /* 0x002fea000383ffff */
[----:B------:R-:W-:Y:S05]  /*6300*/  BRA `(.L_x_142) ;  /* 0xfffffff400307947 */ /* 0x000fea000383ffff */
.L_x_116:
[----:B0-----:R0:W1:Y:S02]  /*6310*/  SYNCS.PHASECHK.TRANS64.TRYWAIT P0, [R8+URZ], R5 ;  /* 0x00000005080075a7 */ /* 0x001064000800017f */
[----:B-1----:R-:W-:Y:S05]  /*6320*/  @!P0 NANOSLEEP.SYNCS 0x989680 ;  /* 0x009896800000895d */ /* 0x002fea0003900000 */
[----:B------:R-:W1:Y:S02]  /*6330*/  @!P0 SYNCS.PHASECHK.TRANS64 P0, [R8+URZ], R5 ;  /* 0x00000005080085a7 */ /* 0x000e64000800007f */
[----:B-1----:R-:W-:Y:S05]  /*6340*/  @!P0 BRA `(.L_x_116) ;  /* 0xfffffffc00f08947 */ /* 0x002fea000383ffff */
[----:B------:R-:W-:Y:S05]  /*6350*/  BRA `(.L_x_143) ;  /* 0xfffffff400407947 */ /* 0x000fea000383ffff */
.L_x_117:
[----:B0-----:R0:W1:Y:S02]  /*6360*/  SYNCS.PHASECHK.TRANS64.TRYWAIT P0, [R9+URZ], R4 ;  /* 0x00000004090075a7 */ /* 0x001064000800017f */
[----:B-1----:R-:W-:Y:S05]  /*6370*/  @!P0 NANOSLEEP.SYNCS 0x989680 ;  /* 0x009896800000895d */ /* 0x002fea0003900000 */
[----:B------:R-:W1:Y:S02]  /*6380*/  @!P0 SYNCS.PHASECHK.TRANS64 P0, [R9+URZ], R4 ;  /* 0x00000004090085a7 */ /* 0x000e64000800007f */
[----:B-1----:R-:W-:Y:S05]  /*6390*/  @!P0 BRA `(.L_x_117) ;  /* 0xfffffffc00f08947 */ /* 0x002fea000383ffff */
[----:B------:R-:W-:Y:S05]  /*63a0*/  BRA `(.L_x_144) ;  /* 0xfffffff400507947 */ /* 0x000fea000383ffff */
.L_x_118:
[----:B0-----:R0:W1:Y:S02]  /*63b0*/  SYNCS.PHASECHK.TRANS64.TRYWAIT P0, [R8+URZ], R5 ;  /* 0x00000005080075a7 */ /* 0x001064000800017f */
[----:B-1----:R-:W-:Y:S05]  /*63c0*/  @!P0 NANOSLEEP.SYNCS 0x989680 ;  /* 0x009896800000895d */ /* 0x002fea0003900000 */
[----:B------:R-:W1:Y:S02]  /*63d0*/  @!P0 SYNCS.PHASECHK.TRANS64 P0, [R8+URZ], R5 ;  /* 0x00000005080085a7 */ /* 0x000e64000800007f */
[----:B-1----:R-:W-:Y:S05]  /*63e0*/  @!P0 BRA `(.L_x_118) ;  /* 0xfffffffc00f08947 */ /* 0x002fea000383ffff */
[----:B------:R-:W-:Y:S05]  /*63f0*/  BRA `(.L_x_145) ;  /* 0xfffffff400607947 */ /* 0x000fea000383ffff */
.L_x_119:
[----:B0-----:R0:W1:Y:S02]  /*6400*/  SYNCS.PHASECHK.TRANS64.TRYWAIT P0, [R9+URZ], R4 ;  /* 0x00000004090075a7 */ /* 0x001064000800017f */
[----:B-1----:R-:W-:Y:S05]  /*6410*/  @!P0 NANOSLEEP.SYNCS 0x989680 ;  /* 0x009896800000895d */ /* 0x002fea0003900000 */
[----:B------:R-:W1:Y:S02]  /*6420*/  @!P0 SYNCS.PHASECHK.TRANS64 P0, [R9+URZ], R4 ;  /* 0x00000004090085a7 */ /* 0x000e64000800007f */
[----:B-1----:R-:W-:Y:S05]  /*6430*/  @!P0 BRA `(.L_x_119) ;  /* 0xfffffffc00f08947 */ /* 0x002fea000383ffff */
[----:B------:R-:W-:Y:S05]  /*6440*/  BRA `(.L_x_146) ;  /* 0xfffffff400707947 */ /* 0x000fea000383ffff */
.L_x_120:
[----:B0-----:R0:W1:Y:S02]  /*6450*/  SYNCS.PHASECHK.TRANS64.TRYWAIT P0, [R8+URZ], R5 ;  /* 0x00000005080075a7 */ /* 0x001064000800017f */
[----:B-1----:R-:W-:Y:S05]  /*6460*/  @!P0 NANOSLEEP.SYNCS 0x989680 ;  /* 0x009896800000895d */ /* 0x002fea0003900000 */
[----:B------:R-:W1:Y:S02]  /*6470*/  @!P0 SYNCS.PHASECHK.TRANS64 P0, [R8+URZ], R5 ;  /* 0x00000005080085a7 */ /* 0x000e64000800007f */
[----:B-1----:R-:W-:Y:S05]  /*6480*/  @!P0 BRA `(.L_x_120) ;  /* 0xfffffffc00f08947 */ /* 0x002fea000383ffff */
[----:B------:R-:W-:Y:S05]  /*6490*/  BRA `(.L_x_147) ;  /* 0xfffffff400807947 */ /* 0x000fea000383ffff */
.L_x_121:
[----:B0-----:R0:W1:Y:S02]  /*64a0*/  SYNCS.PHASECHK.TRANS64.TRYWAIT P0, [R9+URZ], R4 ;  /* 0x00000004090075a7 */ /* 0x001064000800017f */
[----:B-1----:R-:W-:Y:S05]  /*64b0*/  @!P0 NANOSLEEP.SYNCS 0x989680 ;  /* 0x009896800000895d */ /* 0x002fea0003900000 */
[----:B------:R-:W1:Y:S02]  /*64c0*/  @!P0 SYNCS.PHASECHK.TRANS64 P0, [R9+URZ], R4 ;  /* 0x00000004090085a7 */ /* 0x000e64000800007f */
[----:B-1----:R-:W-:Y:S05]  /*64d0*/  @!P0 BRA `(.L_x_121) ;  /* 0xfffffffc00f08947 */ /* 0x002fea000383ffff */
[----:B------:R-:W-:Y:S05]  /*64e0*/  BRA `(.L_x_148) ;  /* 0xfffffff400907947 */ /* 0x000fea000383ffff */
.L_x_122:
[----:B0-----:R0:W1:Y:S02]  /*64f0*/  SYNCS.PHASECHK.TRANS64.TRYWAIT P0, [R8+URZ], R5 ;  /* 0x00000005080075a7 */ /* 0x001064000800017f */
[----:B-1----:R-:W-:Y:S05]  /*6500*/  @!P0 NANOSLEEP.SYNCS 0x989680 ;  /* 0x009896800000895d */ /* 0x002fea0003900000 */
[----:B------:R-:W1:Y:S02]  /*6510*/  @!P0 SYNCS.PHASECHK.TRANS64 P0, [R8+URZ], R5 ;  /* 0x00000005080085a7 */ /* 0x000e64000800007f */
[----:B-1----:R-:W-:Y:S05]  /*6520*/  @!P0 BRA `(.L_x_122) ;  /* 0xfffffffc00f08947 */ /* 0x002fea000383ffff */
[----:B------:R-:W-:Y:S05]  /*6530*/  BRA `(.L_x_149) ;  /* 0xfffffff400a07947 */ /* 0x000fea000383ffff */
.L_x_123:
[----:B0-----:R0:W1:Y:S02]  /*6540*/  SYNCS.PHASECHK.TRANS64.TRYWAIT P0, [R9+URZ], R4 ;  /* 0x00000004090075a7 */ /* 0x001064000800017f */
[----:B-1----:R-:W-:Y:S05]  /*6550*/  @!P0 NANOSLEEP.SYNCS 0x989680 ;  /* 0x009896800000895d */ /* 0x002fea0003900000 */
[----:B------:R-:W1:Y:S02]  /*6560*/  @!P0 SYNCS.PHASECHK.TRANS64 P0, [R9+URZ], R4 ;  /* 0x00000004090085a7 */ /* 0x000e64000800007f */
[----:B-1----:R-:W-:Y:S05]  /*6570*/  @!P0 BRA `(.L_x_123) ;  /* 0xfffffffc00f08947 */ /* 0x002fea000383ffff */
[----:B------:R-:W-:Y:S05]  /*6580*/  BRA `(.L_x_150) ;  /* 0xfffffff400b07947 */ /* 0x000fea000383ffff */
.L_x_124:
[----:B0-----:R0:W1:Y:S02]  /*6590*/  SYNCS.PHASECHK.TRANS64.TRYWAIT P0, [R8+URZ], R5 ;  /* 0x00000005080075a7 */ /* 0x001064000800017f */
[----:B-1----:R-:W-:Y:S05]  /*65a0*/  @!P0 NANOSLEEP.SYNCS 0x989680 ;  /* 0x009896800000895d */ /* 0x002fea0003900000 */
[----:B------:R-:W1:Y:S02]  /*65b0*/  @!P0 SYNCS.PHASECHK.TRANS64 P0, [R8+URZ], R5 ;  /* 0x00000005080085a7 */ /* 0x000e64000800007f */
[----:B-1----:R-:W-:Y:S05]  /*65c0*/  @!P0 BRA `(.L_x_124) ;  /* 0xfffffffc00f08947 */ /* 0x002fea000383ffff */
[----:B------:R-:W-:Y:S05]  /*65d0*/  BRA `(.L_x_151) ;  /* 0xfffffff400c07947 */ /* 0x000fea000383ffff */
.L_x_125:
[----:B0-----:R0:W1:Y:S02]  /*65e0*/  SYNCS.PHASECHK.TRANS64.TRYWAIT P0, [R9+URZ], R4 ;  /* 0x00000004090075a7 */ /* 0x001064000800017f */
[----:B-1----:R-:W-:Y:S05]  /*65f0*/  @!P0 NANOSLEEP.SYNCS 0x989680 ;  /* 0x009896800000895d */ /* 0x002fea0003900000 */
[----:B------:R-:W1:Y:S02]  /*6600*/  @!P0 SYNCS.PHASECHK.TRANS64 P0, [R9+URZ], R4 ;  /* 0x00000004090085a7 */ /* 0x000e64000800007f */
[----:B-1----:R-:W-:Y:S05]  /*6610*/  @!P0 BRA `(.L_x_125) ;  /* 0xfffffffc00f08947 */ /* 0x002fea000383ffff */
[----:B------:R-:W-:Y:S05]  /*6620*/  BRA `(.L_x_152) ;  /* 0xfffffff400d07947 */ /* 0x000fea000383ffff */
.L_x_126:
[----:B0-----:R0:W1:Y:S02]  /*6630*/  SYNCS.PHASECHK.TRANS64.TRYWAIT P0, [R8+URZ], R5 ;  /* 0x00000005080075a7 */ /* 0x001064000800017f */
[----:B-1----:R-:W-:Y:S05]  /*6640*/  @!P0 NANOSLEEP.SYNCS 0x989680 ;  /* 0x009896800000895d */ /* 0x002fea0003900000 */
[----:B------:R-:W1:Y:S02]  /*6650*/  @!P0 SYNCS.PHASECHK.TRANS64 P0, [R8+URZ], R5 ;  /* 0x00000005080085a7 */ /* 0x000e64000800007f */
[----:B-1----:R-:W-:Y:S05]  /*6660*/  @!P0 BRA `(.L_x_126) ;  /* 0xfffffffc00f08947 */ /* 0x002fea000383ffff */
[----:B------:R-:W-:Y:S05]  /*6670*/  BRA `(.L_x_153) ;  /* 0xfffffff400e07947 */ /* 0x000fea000383ffff */
.L_x_127:
[----:B-1----:R1:W2:Y:S02]  /*6680*/  SYNCS.PHASECHK.TRANS64.TRYWAIT P0, [R11+URZ], R6 ;  /* 0x000000060b0075a7 */ /* 0x0022a4000800017f */
[----:B--2---:R-:W-:Y:S05]  /*6690*/  @!P0 NANOSLEEP.SYNCS 0x989680 ;  /* 0x009896800000895d */ /* 0x004fea0003900000 */
[----:B------:R-:W2:Y:S02]  /*66a0*/  @!P0 SYNCS.PHASECHK.TRANS64 P0, [R11+URZ], R6 ;  /* 0x000000060b0085a7 */ /* 0x000ea4000800007f */
[----:B--2---:R-:W-:Y:S05]  /*66b0*/  @!P0 BRA `(.L_x_127) ;  /* 0xfffffffc00f08947 */ /* 0x004fea000383ffff */
[----:B------:R-:W-:Y:S05]  /*66c0*/  BRA `(.L_x_154) ;  /* 0xfffffff400e87947 */ /* 0x000fea000383ffff */
.L_x_155:
[----:B------:R-:W-:-:S00]  /*66d0*/  BRA `(.L_x_155) ;  /* 0xfffffffc00fc7947 */ /* 0x000fc0000383ffff */
[----:B------:R-:W-:-:S00]  /*66e0*/  NOP ;  /* 0x0000000000007918 */ /* 0x000fc00000000000 */
        /* <DEDUP_REMOVED lines=9> */
.L_x_156:


//--------------------- .nv.global.init           --------------------------
	.section	.nv.global.init,"aw",@progbits
.nv.global.init:
	.type		$str$22,@object
	.size		$str$22,($str$23 - $str$22)
$str$22:
        /*0000*/ 	.byte	0x6b, 0x5f, 0x74, 0x69, 0x6c, 0x65, 0x5f, 0x63, 0x6f, 0x75, 0x6e, 0x74, 0x20, 0x3e, 0x3d, 0x20
        /*0010*/ 	.byte	0x31, 0x00
	.type		$str$23,@object
	.size		$str$23,(__unnamed_1 - $str$23)
$str$23:
        /*0012*/ 	.byte	0x2f, 0x74, 0x6d, 0x70, 0x2f, 0x63, 0x75, 0x74, 0x6c, 0x61, 0x73, 0x73, 0x5f, 0x73, 0x77, 0x65
        /*0022*/ 	.byte	0x65, 0x70, 0x5f, 0x73, 0x72, 0x63, 0x2f, 0x69, 0x6e, 0x63, 0x6c, 0x75, 0x64, 0x65, 0x2f, 0x63
        /*0032*/ 	.byte	0x75, 0x74, 0x6c, 0x61, 0x73, 0x73, 0x2f, 0x67, 0x65, 0x6d, 0x6d, 0x2f, 0x63, 0x6f, 0x6c, 0x6c
        /*0042*/ 	.byte	0x65, 0x63, 0x74, 0x69, 0x76, 0x65, 0x2f, 0x73, 0x6d, 0x39, 0x30, 0x5f, 0x6d, 0x6d, 0x61, 0x5f
        /*0052*/ 	.byte	0x74, 0x6d, 0x61, 0x5f, 0x67, 0x6d, 0x6d, 0x61, 0x5f, 0x73, 0x73, 0x5f, 0x77, 0x61, 0x72, 0x70
        /*0062*/ 	.byte	0x73, 0x70, 0x65, 0x63, 0x69, 0x61, 0x6c, 0x69, 0x7a, 0x65, 0x64, 0x2e, 0x68, 0x70, 0x70, 0x00
	.type		__unnamed_1,@object
	.size		__unnamed_1,(.L_0 - __unnamed_1)
__unnamed_1:
        /*0072*/ 	.byte	0x76, 0x6f, 0x69, 0x64, 0x20, 0x63, 0x75, 0x74, 0x6c, 0x61, 0x73, 0x73, 0x3a, 0x3a, 0x67, 0x65
        /* <DEDUP_REMOVED lines=172> */
        /*0b42*/ 	.byte	0x6e, 0x74, 0x69, 0x74, 0x79, 0x5d, 0x00
.L_0:


//--------------------- .nv.shared._ZN7cutlass13device_kernelINS_4gemm6kernel13GemmUniversalIN4cute5tupleIJiiiiEEENS1_10collective13CollectiveMmaINS1_34MainloopSm90TmaGmmaWarpSpecializedILi20ENS5_IJNS4_1CILi2EEENSA_ILi1EEESC_EEENS1_35KernelTmaWarpSpecializedCooperativeEEENS5_IJNSA_ILi128EEENSA_ILi48EEENSA_ILi64EEEEEEaNS5_IJlSC_lEEEaSK_NS4_8TiledMMAINS4_8MMA_AtomIJNS4_4SM904GMMA26MMA_64x16x32_S32S8S8_SS_TNEEEENS4_6LayoutISD_NS5_IJSC_NSA_ILi0EEESS_EEEEENS5_IJNS4_10UnderscoreESV_SV_EEEEENS4_13SM90_TMA_LOADENS4_14ComposedLayoutINS4_7SwizzleILi2ELi4ELi3EEENS4_18smem_ptr_flag_bitsILi8EEENSR_INS5_IJNSA_ILi8EEESI_EEENS5_IJSI_SC_EEEEEEEvNS4_8identityENS4_23SM90_TMA_LOAD_MULTICASTES18_vS19_EENS_8epilogue10collective6detail29Sm90TmaWarpSpecializedAdapterINS1D_15DefaultEpilogueIaSK_SK_NS1C_6thread17LinearCombinationIaLi1EiiLNS1H_9ScaleType4KindE0ELNS_15FloatRoundStyleE2EaEENS1_15EpilogueDefaultEEEEEvvEEEEvNT_6ParamsE --------------------------
	.section	.nv.shared._ZN7cutlass13device_kernelINS_4gemm6kernel13GemmUniversalIN4cute5tupleIJiiiiEEENS1_10collective13CollectiveMmaINS1_34MainloopSm90TmaGmmaWarpSpecializedILi20ENS5_IJNS4_1CILi2EEENSA_ILi1EEESC_EEENS1_35KernelTmaWarpSpecializedCooperativeEEENS5_IJNSA_ILi128EEENSA_ILi48EEENSA_ILi64EEEEEEaNS5_IJlSC_lEEEaSK_NS4_8TiledMMAINS4_8MMA_AtomIJNS4_4SM904GMMA26MMA_64x16x32_S32S8S8_SS_TNEEEENS4_6LayoutISD_NS5_IJSC_NSA_ILi0EEESS_EEEEENS5_IJNS4_10UnderscoreESV_SV_EEEEENS4_13SM90_TMA_LOADENS4_14ComposedLayoutINS4_7SwizzleILi2ELi4ELi3EEENS4_18smem_ptr_flag_bitsILi8EEENSR_INS5_IJNSA_ILi8EEESI_EEENS5_IJSI_SC_EEEEEEEvNS4_8identityENS4_23SM90_TMA_LOAD_MULTICASTES18_vS19_EENS_8epilogue10collective6detail29Sm90TmaWarpSpecializedAdapterINS1D_15DefaultEpilogueIaSK_SK_NS1C_6thread17LinearCombinationIaLi1EiiLNS1H_9ScaleType4KindE0ELNS_15FloatRoundStyleE2EaEENS1_15EpilogueDefaultEEEEEvvEEEEvNT_6ParamsE,"aw",@nobits
	.sectionflags	@""
	.align	16
	.zero		1024


//--------------------- .nv.shared.reserved.0     --------------------------
	.section	.nv.shared.reserved.0,"aw",@nobits
	.weak		__nv_reservedSMEM_offset_0_alias
	.size		__nv_reservedSMEM_offset_0_alias, 0, 0
	.other		__nv_reservedSMEM_offset_0_alias,@"STO_CUDA_RESERVED_SHARED STV_DEFAULT"
__nv_reservedSMEM_offset_0_alias:
	.zero		0


//--------------------- .nv.global                --------------------------
	.section	.nv.global,"aw",@nobits
.nv.global:
	.type		_ZN40_INTERNAL_bfaeb1e9_4_k_cu_afd5dd64_128404cute1_E,@object
	.size		_ZN40_INTERNAL_bfaeb1e9_4_k_cu_afd5dd64_128404cute1_E,(_ZN40_INTERNAL_bfaeb1e9_4_k_cu_afd5dd64_128404cuda3std3__45__cpo6cbeginE - _ZN40_INTERNAL_bfaeb1e9_4_k_cu_afd5dd64_128404cute1_E)
_ZN40_INTERNAL_bfaeb1e9_4_k_cu_afd5dd64_128404cute1_E:
	.zero		1
	.type		_ZN40_INTERNAL_bfaeb1e9_4_k_cu_afd5dd64_128404cuda3std3__45__cpo6cbeginE,@object
	.size		_ZN40_INTERNAL_bfaeb1e9_4_k_cu_afd5dd64_128404cuda3std3__45__cpo6cbeginE,(_ZN40_INTERNAL_bfaeb1e9_4_k_cu_afd5dd64_128404cuda3std3__48in_placeE - _ZN40_INTERNAL_bfaeb1e9_4_k_cu_afd5dd64_128404cuda3std3__45__cpo6cbeginE)
_ZN40_INTERNAL_bfaeb1e9_4_k_cu_afd5dd64_128404cuda3std3__45__cpo6cbeginE:
	.zero		1
	.type		_ZN40_INTERNAL_bfaeb1e9_4_k_cu_afd5dd64_128404cuda3std3__48in_placeE,@object
	.size		_ZN40_INTERNAL_bfaeb1e9_4_k_cu_afd5dd64_128404cuda3std3__48in_placeE,(_ZN40_INTERNAL_bfaeb1e9_4_k_cu_afd5dd64_128404cuda3std6ranges3__45__cpo9iter_moveE - _ZN40_INTERNAL_bfaeb1e9_4_k_cu_afd5dd64_128404cuda3std3__48in_placeE)
_ZN40_INTERNAL_bfaeb1e9_4_k_cu_afd5dd64_128404cuda3std3__48in_placeE:
	.zero		1
	.type		_ZN40_INTERNAL_bfaeb1e9_4_k_cu_afd5dd64_128404cuda3std6ranges3__45__cpo9iter_moveE,@object
	.size		_ZN40_INTERNAL_bfaeb1e9_4_k_cu_afd5dd64_128404cuda3std6ranges3__45__cpo9iter_moveE,(_ZN40_INTERNAL_bfaeb1e9_4_k_cu_afd5dd64_128404cuda3std3__45__cpo5beginE - _ZN40_INTERNAL_bfaeb1e9_4_k_cu_afd5dd64_128404cuda3std6ranges3__45__cpo9iter_moveE)
_ZN40_INTERNAL_bfaeb1e9_4_k_cu_afd5dd64_128404cuda3std6ranges3__45__cpo9iter_moveE:
	.zero		1
	.type		_ZN40_INTERNAL_bfaeb1e9_4_k_cu_afd5dd64_128404cuda3std3__45__cpo5beginE,@object
	.size		_ZN40_INTERNAL_bfaeb1e9_4_k_cu_afd5dd64_128404cuda3std3__45__cpo5beginE,(_ZN40_INTERNAL_bfaeb1e9_4_k_cu_afd5dd64_128404cuda3std3__442_GLOBAL__N__bfaeb1e9_4_k_cu_afd5dd64_128406ignoreE - _ZN40_INTERNAL_bfaeb1e9_4_k_cu_afd5dd64_128404cuda3std3__45__cpo5beginE)
_ZN40_INTERNAL_bfaeb1e9_4_k_cu_afd5dd64_128404cuda3std3__45__cpo5beginE:
	.zero		1
	.type		_ZN40_INTERNAL_bfaeb1e9_4_k_cu_afd5dd64_128404cuda3std3__442_GLOBAL__N__bfaeb1e9_4_k_cu_afd5dd64_128406ignoreE,@object
	.size		_ZN40_INTERNAL_bfaeb1e9_4_k_cu_afd5dd64_128404cuda3std3__442_GLOBAL__N__bfaeb1e9_4_k_cu_afd5dd64_128406ignoreE,(_ZN40_INTERNAL_bfaeb1e9_4_k_cu_afd5dd64_128404cute7productE - _ZN40_INTERNAL_bfaeb1e9_4_k_cu_afd5dd64_128404cuda3std3__442_GLOBAL__N__bfaeb1e9_4_k_cu_afd5dd64_128406ignoreE)
_ZN40_INTERNAL_bfaeb1e9_4_k_cu_afd5dd64_128404cuda3std3__442_GLOBAL__N__bfaeb1e9_4_k_cu_afd5dd64_128406ignoreE:
	.zero		1
	.type		_ZN40_INTERNAL_bfaeb1e9_4_k_cu_afd5dd64_128404cute7productE,@object
	.size		_ZN40_INTERNAL_bfaeb1e9_4_k_cu_afd5dd64_128404cute7productE,(_ZN40_INTERNAL_bfaeb1e9_4_k_cu_afd5dd64_128404cuda3std3__45__cpo3endE - _ZN40_INTERNAL_bfaeb1e9_4_k_cu_afd5dd64_128404cute7productE)
_ZN40_INTERNAL_bfaeb1e9_4_k_cu_afd5dd64_128404cute7productE:
	.zero		1
	.type		_ZN40_INTERNAL_bfaeb1e9_4_k_cu_afd5dd64_128404cuda3std3__45__cpo3endE,@object
	.size		_ZN40_INTERNAL_bfaeb1e9_4_k_cu_afd5dd64_128404cuda3std3__45__cpo3endE,(_ZN40_INTERNAL_bfaeb1e9_4_k_cu_afd5dd64_128404cuda3std3__419piecewise_constructE - _ZN40_INTERNAL_bfaeb1e9_4_k_cu_afd5dd64_128404cuda3std3__45__cpo3endE)
_ZN40_INTERNAL_bfaeb1e9_4_k_cu_afd5dd64_128404cuda3std3__45__cpo3endE:
	.zero		1
	.type		_ZN40_INTERNAL_bfaeb1e9_4_k_cu_afd5dd64_128404cuda3std3__419piecewise_constructE,@object
	.size		_ZN40_INTERNAL_bfaeb1e9_4_k_cu_afd5dd64_128404cuda3std3__419piecewise_constructE,(_ZN40_INTERNAL_bfaeb1e9_4_k_cu_afd5dd64_128404cuda3std3__45__cpo4cendE - _ZN40_INTERNAL_bfaeb1e9_4_k_cu_afd5dd64_128404cuda3std3__419piecewise_constructE)
_ZN40_INTERNAL_bfaeb1e9_4_k_cu_afd5dd64_128404cuda3std3__419piecewise_constructE:
	.zero		1
	.type		_ZN40_INTERNAL_bfaeb1e9_4_k_cu_afd5dd64_128404cuda3std3__45__cpo4cendE,@object
	.size		_ZN40_INTERNAL_bfaeb1e9_4_k_cu_afd5dd64_128404cuda3std3__45__cpo4cendE,(_ZN40_INTERNAL_bfaeb1e9_4_k_cu_afd5dd64_128404cuda3std6ranges3__45__cpo4swapE - _ZN40_INTERNAL_bfaeb1e9_4_k_cu_afd5dd64_128404cuda3std3__45__cpo4cendE)
_ZN40_INTERNAL_bfaeb1e9_4_k_cu_afd5dd64_128404cuda3std3__45__cpo4cendE:
	.zero		1
	.type		_ZN40_INTERNAL_bfaeb1e9_4_k_cu_afd5dd64_128404cuda3std6ranges3__45__cpo4swapE,@object
	.size		_ZN40_INTERNAL_bfaeb1e9_4_k_cu_afd5dd64_128404cuda3std6ranges3__45__cpo4swapE,(.L_8 - _ZN40_INTERNAL_bfaeb1e9_4_k_cu_afd5dd64_128404cuda3std6ranges3__45__cpo4swapE)
_ZN40_INTERNAL_bfaeb1e9_4_k_cu_afd5dd64_128404cuda3std6ranges3__45__cpo4swapE:
	.zero		1
.L_8:


//--------------------- .nv.constant0._ZN7cutlass13device_kernelINS_4gemm6kernel13GemmUniversalIN4cute5tupleIJiiiiEEENS1_10collective13CollectiveMmaINS1_34MainloopSm90TmaGmmaWarpSpecializedILi20ENS5_IJNS4_1CILi2EEENSA_ILi1EEESC_EEENS1_35KernelTmaWarpSpecializedCooperativeEEENS5_IJNSA_ILi128EEENSA_ILi48EEENSA_ILi64EEEEEEaNS5_IJlSC_lEEEaSK_NS4_8TiledMMAINS4_8MMA_AtomIJNS4_4SM904GMMA26MMA_64x16x32_S32S8S8_SS_TNEEEENS4_6LayoutISD_NS5_IJSC_NSA_ILi0EEESS_EEEEENS5_IJNS4_10UnderscoreESV_SV_EEEEENS4_13SM90_TMA_LOADENS4_14ComposedLayoutINS4_7SwizzleILi2ELi4ELi3EEENS4_18smem_ptr_flag_bitsILi8EEENSR_INS5_IJNSA_ILi8EEESI_EEENS5_IJSI_SC_EEEEEEEvNS4_8identityENS4_23SM90_TMA_LOAD_MULTICASTES18_vS19_EENS_8epilogue10collective6detail29Sm90TmaWarpSpecializedAdapterINS1D_15DefaultEpilogueIaSK_SK_NS1C_6thread17LinearCombinationIaLi1EiiLNS1H_9ScaleType4KindE0ELNS_15FloatRoundStyleE2EaEENS1_15EpilogueDefaultEEEEEvvEEEEvNT_6ParamsE --------------------------
	.section	.nv.constant0._ZN7cutlass13device_kernelINS_4gemm6kernel13GemmUniversalIN4cute5tupleIJiiiiEEENS1_10collective13CollectiveMmaINS1_34MainloopSm90TmaGmmaWarpSpecializedILi20ENS5_IJNS4_1CILi2EEENSA_ILi1EEESC_EEENS1_35KernelTmaWarpSpecializedCooperativeEEENS5_IJNSA_ILi128EEENSA_ILi48EEENSA_ILi64EEEEEEaNS5_IJlSC_lEEEaSK_NS4_8TiledMMAINS4_8MMA_AtomIJNS4_4SM904GMMA26MMA_64x16x32_S32S8S8_SS_TNEEEENS4_6LayoutISD_NS5_IJSC_NSA_ILi0EEESS_EEEEENS5_IJNS4_10UnderscoreESV_SV_EEEEENS4_13SM90_TMA_LOADENS4_14ComposedLayoutINS4_7SwizzleILi2ELi4ELi3EEENS4_18smem_ptr_flag_bitsILi8EEENSR_INS5_IJNSA_ILi8EEESI_EEENS5_IJSI_SC_EEEEEEEvNS4_8identityENS4_23SM90_TMA_LOAD_MULTICASTES18_vS19_EENS_8epilogue10collective6detail29Sm90TmaWarpSpecializedAdapterINS1D_15DefaultEpilogueIaSK_SK_NS1C_6thread17LinearCombinationIaLi1EiiLNS1H_9ScaleType4KindE0ELNS_15FloatRoundStyleE2EaEENS1_15EpilogueDefaultEEEEEvvEEEEvNT_6ParamsE,"a",@progbits
	.sectionflags	@""
	.align	4
.nv.constant0._ZN7cutlass13device_kernelINS_4gemm6kernel13GemmUniversalIN4cute5tupleIJiiiiEEENS1_10collective13CollectiveMmaINS1_34MainloopSm90TmaGmmaWarpSpecializedILi20ENS5_IJNS4_1CILi2EEENSA_ILi1EEESC_EEENS1_35KernelTmaWarpSpecializedCooperativeEEENS5_IJNSA_ILi128EEENSA_ILi48EEENSA_ILi64EEEEEEaNS5_IJlSC_lEEEaSK_NS4_8TiledMMAINS4_8MMA_AtomIJNS4_4SM904GMMA26MMA_64x16x32_S32S8S8_SS_TNEEEENS4_6LayoutISD_NS5_IJSC_NSA_ILi0EEESS_EEEEENS5_IJNS4_10UnderscoreESV_SV_EEEEENS4_13SM90_TMA_LOADENS4_14ComposedLayoutINS4_7SwizzleILi2ELi4ELi3EEENS4_18smem_ptr_flag_bitsILi8EEENSR_INS5_IJNSA_ILi8EEESI_EEENS5_IJSI_SC_EEEEEEEvNS4_8identityENS4_23SM90_TMA_LOAD_MULTICASTES18_vS19_EENS_8epilogue10collective6detail29Sm90TmaWarpSpecializedAdapterINS1D_15DefaultEpilogueIaSK_SK_NS1C_6thread17LinearCombinationIaLi1EiiLNS1H_9ScaleType4KindE0ELNS_15FloatRoundStyleE2EaEENS1_15EpilogueDefaultEEEEEvvEEEEvNT_6ParamsE:
	.zero		1664


//--------------------- SYMBOLS --------------------------

	.type		.nv.reservedSmem.offset0,@object
	.size		.nv.reservedSmem.offset0,0x4
	.type		__assertfail,@function
